	.headerflags	@"EF_CUDA_TEXMODE_UNIFIED EF_CUDA_64BIT_ADDRESS EF_CUDA_ACCELERATORS EF_CUDA_SM90 EF_CUDA_VIRTUAL_SM(EF_CUDA_SM90)"
	.elftype	@"ET_EXEC"


//--------------------- .nv.info                  --------------------------
	.section	.nv.info,"",@"SHT_CUDA_INFO"
	.align	4


	//----- nvinfo : EIATTR_REGCOUNT
	.align		4
        /*0000*/ 	.byte	0x04, 0x2f
        /*0002*/ 	.short	(.L_2 - .L_1)
	.align		4
.L_1:
        /*0004*/ 	.word	index@(triton_)
        /*0008*/ 	.word	0x00000038


	//----- nvinfo : EIATTR_MIN_STACK_SIZE
	.align		4
.L_2:
        /*000c*/ 	.byte	0x04, 0x12
        /*000e*/ 	.short	(.L_4 - .L_3)
	.align		4
.L_3:
        /*0010*/ 	.word	index@(triton_)
        /*0014*/ 	.word	0x00000000


	//----- nvinfo : EIATTR_FRAME_SIZE
	.align		4
.L_4:
        /*0018*/ 	.byte	0x04, 0x11
        /*001a*/ 	.short	(.L_6 - .L_5)
	.align		4
.L_5:
        /*001c*/ 	.word	index@(triton_)
        /*0020*/ 	.word	0x00000000


	//----- nvinfo : EIATTR_MIN_STACK_SIZE
	.align		4
.L_6:
        /*0024*/ 	.byte	0x04, 0x12
        /*0026*/ 	.short	(.L_8 - .L_7)
	.align		4
.L_7:
        /*0028*/ 	.word	index@(triton_)
        /*002c*/ 	.word	0x00000000
.L_8:


//--------------------- .nv.info.triton_          --------------------------
	.section	.nv.info.triton_,"",@"SHT_CUDA_INFO"
	.sectionflags	@""
	.align	4


	//----- nvinfo : EIATTR_CUDA_API_VERSION
	.align		4
        /*0000*/ 	.byte	0x04, 0x37
        /*0002*/ 	.short	(.L_10 - .L_9)
.L_9:
        /*0004*/ 	.word	0x0000007c


	//----- nvinfo : EIATTR_KPARAM_INFO
	.align		4
.L_10:
        /*0008*/ 	.byte	0x04, 0x17
        /*000a*/ 	.short	(.L_12 - .L_11)
.L_11:
        /*000c*/ 	.word	0x00000000
        /*0010*/ 	.short	0x000b
        /*0012*/ 	.short	0x0054
        /*0014*/ 	.byte	0x00, 0xf0, 0x11, 0x00


	//----- nvinfo : EIATTR_KPARAM_INFO
	.align		4
.L_12:
        /*0018*/ 	.byte	0x04, 0x17
        /*001a*/ 	.short	(.L_14 - .L_13)
.L_13:
        /*001c*/ 	.word	0x00000000
        /*0020*/ 	.short	0x000a
        /*0022*/ 	.short	0x0050
        /*0024*/ 	.byte	0x00, 0xf0, 0x11, 0x00


	//----- nvinfo : EIATTR_KPARAM_INFO
	.align		4
.L_14:
        /*0028*/ 	.byte	0x04, 0x17
        /*002a*/ 	.short	(.L_16 - .L_15)
.L_15:
        /*002c*/ 	.word	0x00000000
        /*0030*/ 	.short	0x0009
        /*0032*/ 	.short	0x0048
        /*0034*/ 	.byte	0x00, 0xf0, 0x21, 0x00


	//----- nvinfo : EIATTR_KPARAM_INFO
	.align		4
.L_16:
        /*0038*/ 	.byte	0x04, 0x17
        /*003a*/ 	.short	(.L_18 - .L_17)
.L_17:
        /*003c*/ 	.word	0x00000000
        /*0040*/ 	.short	0x0008
        /*0042*/ 	.short	0x0040
        /*0044*/ 	.byte	0x00, 0xf0, 0x21, 0x00


	//----- nvinfo : EIATTR_KPARAM_INFO
	.align		4
.L_18:
        /*0048*/ 	.byte	0x04, 0x17
        /*004a*/ 	.short	(.L_20 - .L_19)
.L_19:
        /*004c*/ 	.word	0x00000000
        /*0050*/ 	.short	0x0007
        /*0052*/ 	.short	0x0038
        /*0054*/ 	.byte	0x00, 0xf0, 0x21, 0x00


	//----- nvinfo : EIATTR_KPARAM_INFO
	.align		4
.L_20:
        /*0058*/ 	.byte	0x04, 0x17
        /*005a*/ 	.short	(.L_22 - .L_21)
.L_21:
        /*005c*/ 	.word	0x00000000
        /*0060*/ 	.short	0x0006
        /*0062*/ 	.short	0x0030
        /*0064*/ 	.byte	0x00, 0xf0, 0x21, 0x00


	//----- nvinfo : EIATTR_KPARAM_INFO
	.align		4
.L_22:
        /*0068*/ 	.byte	0x04, 0x17
        /*006a*/ 	.short	(.L_24 - .L_23)
.L_23:
        /*006c*/ 	.word	0x00000000
        /*0070*/ 	.short	0x0005
        /*0072*/ 	.short	0x0028
        /*0074*/ 	.byte	0x00, 0xf0, 0x21, 0x00


	//----- nvinfo : EIATTR_KPARAM_INFO
	.align		4
.L_24:
        /*0078*/ 	.byte	0x04, 0x17
        /*007a*/ 	.short	(.L_26 - .L_25)
.L_25:
        /*007c*/ 	.word	0x00000000
        /*0080*/ 	.short	0x0004
        /*0082*/ 	.short	0x0020
        /*0084*/ 	.byte	0x00, 0xf0, 0x21, 0x00


	//----- nvinfo : EIATTR_KPARAM_INFO
	.align		4
.L_26:
        /*0088*/ 	.byte	0x04, 0x17
        /*008a*/ 	.short	(.L_28 - .L_27)
.L_27:
        /*008c*/ 	.word	0x00000000
        /*0090*/ 	.short	0x0003
        /*0092*/ 	.short	0x0018
        /*0094*/ 	.byte	0x00, 0xf0, 0x21, 0x00


	//----- nvinfo : EIATTR_KPARAM_INFO
	.align		4
.L_28:
        /*0098*/ 	.byte	0x04, 0x17
        /*009a*/ 	.short	(.L_30 - .L_29)
.L_29:
        /*009c*/ 	.word	0x00000000
        /*00a0*/ 	.short	0x0002
        /*00a2*/ 	.short	0x0010
        /*00a4*/ 	.byte	0x00, 0xf0, 0x21, 0x00


	//----- nvinfo : EIATTR_KPARAM_INFO
	.align		4
.L_30:
        /*00a8*/ 	.byte	0x04, 0x17
        /*00aa*/ 	.short	(.L_32 - .L_31)
.L_31:
        /*00ac*/ 	.word	0x00000000
        /*00b0*/ 	.short	0x0001
        /*00b2*/ 	.short	0x0008
        /*00b4*/ 	.byte	0x00, 0xf0, 0x21, 0x00


	//----- nvinfo : EIATTR_KPARAM_INFO
	.align		4
.L_32:
        /*00b8*/ 	.byte	0x04, 0x17
        /*00ba*/ 	.short	(.L_34 - .L_33)
.L_33:
        /*00bc*/ 	.word	0x00000000
        /*00c0*/ 	.short	0x0000
        /*00c2*/ 	.short	0x0000
        /*00c4*/ 	.byte	0x00, 0xf0, 0x21, 0x00


	//----- nvinfo : EIATTR_SPARSE_MMA_MASK
	.align		4
.L_34:
        /*00c8*/ 	.byte	0x03, 0x50
        /*00ca*/ 	.short	0x0000


	//----- nvinfo : EIATTR_MAXREG_COUNT
	.align		4
        /*00cc*/ 	.byte	0x03, 0x1b
        /*00ce*/ 	.short	0x00ff


	//----- nvinfo : EIATTR_COOP_GROUP_MASK_REGIDS
	.align		4
        /*00d0*/ 	.byte	0x04, 0x29
        /*00d2*/ 	.short	(.L_36 - .L_35)


	//   ....[0]....
.L_35:
        /*00d4*/ 	.word	0xffffffff


	//   ....[1]....
        /*00d8*/ 	.word	0xffffffff


	//   ....[2]....
        /*00dc*/ 	.word	0xffffffff


	//   ....[3]....
        /*00e0*/ 	.word	0xffffffff


	//   ....[4]....
        /*00e4*/ 	.word	0xffffffff


	//   ....[5]....
        /*00e8*/ 	.word	0xffffffff


	//   ....[6]....
        /*00ec*/ 	.word	0xffffffff


	//   ....[7]....
        /*00f0*/ 	.word	0xffffffff


	//   ....[8]....
        /*00f4*/ 	.word	0xffffffff


	//   ....[9]....
        /*00f8*/ 	.word	0xffffffff


	//----- nvinfo : EIATTR_COOP_GROUP_INSTR_OFFSETS
	.align		4
.L_36:
        /*00fc*/ 	.byte	0x04, 0x28
        /*00fe*/ 	.short	(.L_38 - .L_37)


	//   ....[0]....
.L_37:
        /*0100*/ 	.word	0x000007a0


	//   ....[1]....
        /*0104*/ 	.word	0x000007b0


	//   ....[2]....
        /*0108*/ 	.word	0x000007e0


	//   ....[3]....
        /*010c*/ 	.word	0x000007f0


	//   ....[4]....
        /*0110*/ 	.word	0x00000820


	//   ....[5]....
        /*0114*/ 	.word	0x00000830


	//   ....[6]....
        /*0118*/ 	.word	0x00000860


	//   ....[7]....
        /*011c*/ 	.word	0x00000870


	//   ....[8]....
        /*0120*/ 	.word	0x000008b0


	//   ....[9]....
        /*0124*/ 	.word	0x000008c0


	//----- nvinfo : EIATTR_EXIT_INSTR_OFFSETS
	.align		4
.L_38:
        /*0128*/ 	.byte	0x04, 0x1c
        /*012a*/ 	.short	(.L_40 - .L_39)


	//   ....[0]....
.L_39:
        /*012c*/ 	.word	0x00001f00


	//----- nvinfo : EIATTR_MAX_THREADS
	.align		4
.L_40:
        /*0130*/ 	.byte	0x04, 0x05
        /*0132*/ 	.short	(.L_42 - .L_41)
.L_41:
        /*0134*/ 	.word	0x00000080
        /*0138*/ 	.word	0x00000001
        /*013c*/ 	.word	0x00000001


	//----- nvinfo : EIATTR_CBANK_PARAM_SIZE
	.align		4
.L_42:
        /*0140*/ 	.byte	0x03, 0x19
        /*0142*/ 	.short	0x0058


	//----- nvinfo : EIATTR_PARAM_CBANK
	.align		4
        /*0144*/ 	.byte	0x04, 0x0a
        /*0146*/ 	.short	(.L_44 - .L_43)
	.align		4
.L_43:
        /*0148*/ 	.word	index@(.nv.constant0.triton_)
        /*014c*/ 	.short	0x0210
        /*014e*/ 	.short	0x0058


	//----- nvinfo : EIATTR_SW_WAR
	.align		4
.L_44:
        /*0150*/ 	.byte	0x04, 0x36
        /*0152*/ 	.short	(.L_46 - .L_45)
.L_45:
        /*0154*/ 	.word	0x00000008
.L_46:


//--------------------- .nv.callgraph             --------------------------
	.section	.nv.callgraph,"",@"SHT_CUDA_CALLGRAPH"
	.align	4
	.sectionentsize	8
	.align		4
        /*0000*/ 	.word	0x00000000
	.align		4
        /*0004*/ 	.word	0xffffffff
	.align		4
        /*0008*/ 	.word	0x00000000
	.align		4
        /*000c*/ 	.word	0xfffffffe
	.align		4
        /*0010*/ 	.word	0x00000000
	.align		4
        /*0014*/ 	.word	0xfffffffd
	.align		4
        /*0018*/ 	.word	0x00000000
	.align		4
        /*001c*/ 	.word	0xfffffffc


//--------------------- .nv.constant4             --------------------------
	.section	.nv.constant4,"a",@progbits
	.align	8
	.align		8
.nv.constant4:
        /*0000*/ 	.dword	_$_str


//--------------------- .text.triton_             --------------------------
	.section	.text.triton_,"ax",@progbits
	.sectionflags	@"SHF_BARRIERS=1"
	.align	128
        .global         triton_
        .type           triton_,@function
        .size           triton_,(.L_x_2 - triton_)
        .other          triton_,@"STO_CUDA_ENTRY STV_DEFAULT"
triton_:
.text.triton_:
[----:B------:R-:W0:Y:S01]  /*0000*/  LDC R1, c[0x0][0x28] ;  /* 0x00000a00ff017b82 */ /* 0x000e220000000800 */
[----:B------:R-:W1:Y:S07]  /*0010*/  S2R R2, SR_TID.X ;  /* 0x0000000000027919 */ /* 0x000e6e0000002100 */
[----:B------:R-:W2:Y:S01]  /*0020*/  LDC.64 R10, c[0x0][0x220] ;  /* 0x00008800ff0a7b82 */ /* 0x000ea20000000a00 */
[----:B------:R-:W-:Y:S01]  /*0030*/  ULDC UR7, c[0x0][0x260] ;  /* 0x0000980000077ab9 */ /* 0x000fe20000000800 */
[----:B------:R-:W-:Y:S01]  /*0040*/  ULDC.64 UR4, c[0x0][0x220] ;  /* 0x0000880000047ab9 */ /* 0x000fe20000000a00 */
[----:B------:R-:W3:Y:S01]  /*0050*/  S2R R4, SR_CTAID.X ;  /* 0x0000000000047919 */ /* 0x000ee20000002500 */
[----:B------:R-:W-:-:S04]  /*0060*/  ULDC.64 UR8, c[0x0][0x208] ;  /* 0x0000820000087ab9 */ /* 0x000fc80000000a00 */
[----:B------:R-:W4:Y:S08]  /*0070*/  LDC.64 R14, c[0x0][0x228] ;  /* 0x00008a00ff0e7b82 */ /* 0x000f300000000a00 */
[----:B------:R-:W5:Y:S01]  /*0080*/  LDC.64 R16, c[0x0][0x230] ;  /* 0x00008c00ff107b82 */ /* 0x000f620000000a00 */
[----:B------:R-:W-:Y:S01]  /*0090*/  IMAD.MOV.U32 R12, RZ, RZ, RZ ;  /* 0x000000ffff0c7224 */ /* 0x000fe200078e00ff */
[----:B------:R-:W-:Y:S01]  /*00a0*/  CS2R R24, SRZ ;  /* 0x0000000000187805 */ /* 0x000fe2000001ff00 */
[----:B------:R-:W-:Y:S01]  /*00b0*/  IMAD.MOV.U32 R22, RZ, RZ, RZ ;  /* 0x000000ffff167224 */ /* 0x000fe200078e00ff */
[----:B------:R-:W-:-:S04]  /*00c0*/  ULDC.64 UR10, c[0x0][0x238] ;  /* 0x00008e00000a7ab9 */ /* 0x000fc80000000a00 */
[----:B------:R-:W2:Y:S01]  /*00d0*/  S2UR UR6, SR_CgaCtaId ;  /* 0x00000000000679c3 */ /* 0x000ea20000008800 */
[----:B------:R-:W-:Y:S01]  /*00e0*/  UPLOP3.LUT UP0, UPT, UPT, UPT, UPT, 0x80, 0x0 ;  /* 0x000000000000789c */ /* 0x000fe20003f0f070 */
[----:B------:R-:W-:Y:S01]  /*00f0*/  ULDC.64 UR12, c[0x0][0x228] ;  /* 0x00008a00000c7ab9 */ /* 0x000fe20000000a00 */
[----:B------:R-:W-:Y:S01]  /*0100*/  ULDC.64 UR14, c[0x0][0x238] ;  /* 0x00008e00000e7ab9 */ /* 0x000fe20000000a00 */
[----:B-1----:R-:W-:Y:S01]  /*0110*/  SHF.R.U32.HI R7, RZ, 0x5, R2 ;  /* 0x00000005ff077819 */ /* 0x002fe20000011602 */
[----:B------:R-:W-:Y:S02]  /*0120*/  IMAD.SHL.U32 R0, R2, 0x2, RZ ;  /* 0x0000000202007824 */ /* 0x000fe400078e00ff */
[----:B---3--:R-:W-:Y:S01]  /*0130*/  IMAD.SHL.U32 R4, R4, 0x4, RZ ;  /* 0x0000000404047824 */ /* 0x008fe200078e00ff */
[----:B------:R-:W-:Y:S02]  /*0140*/  SGXT.U32 R7, R7, 0x2 ;  /* 0x000000020707781a */ /* 0x000fe40000000000 */
[----:B------:R-:W-:-:S02]  /*0150*/  LOP3.LUT R0, R0, 0x3e, RZ, 0xc0, !PT ;  /* 0x0000003e00007812 */ /* 0x000fc400078ec0ff */
[----:B------:R-:W-:-:S04]  /*0160*/  LOP3.LUT R6, R4, R7, RZ, 0xfc, !PT ;  /* 0x0000000704067212 */ /* 0x000fc800078efcff */
[C---:B------:R-:W-:Y:S01]  /*0170*/  ISETP.GE.AND P1, PT, R6.reuse, UR7, PT ;  /* 0x0000000706007c0c */ /* 0x040fe2000bf26270 */
[----:B------:R-:W-:-:S04]  /*0180*/  IMAD.HI R13, R6, 0x2aaaaaab, RZ ;  /* 0x2aaaaaab060d7827 */ /* 0x000fc800078e02ff */
[----:B------:R-:W-:Y:S01]  /*0190*/  IMAD.SHL.U32 R3, R6, 0x80, RZ ;  /* 0x0000008006037824 */ /* 0x000fe200078e00ff */
[----:B------:R-:W-:-:S04]  /*01a0*/  SHF.R.U32.HI R8, RZ, 0x1f, R13 ;  /* 0x0000001fff087819 */ /* 0x000fc8000001160d */
[----:B------:R-:W-:Y:S02]  /*01b0*/  LEA.HI.SX32 R13, R13, R8, 0x1e ;  /* 0x000000080d0d7211 */ /* 0x000fe400078ff2ff */
[----:B------:R-:W1:Y:S01]  /*01c0*/  LDC.64 R8, c[0x0][0x238] ;  /* 0x00008e00ff087b82 */ /* 0x000e620000000a00 */
[----:B------:R-:W-:Y:S02]  /*01d0*/  LOP3.LUT R19, R0, R3, RZ, 0xfc, !PT ;  /* 0x0000000300137212 */ /* 0x000fe400078efcff */
[----:B------:R-:W-:Y:S01]  /*01e0*/  IMAD R5, R13, -0x18, R6 ;  /* 0xffffffe80d057824 */ /* 0x000fe200078e0206 */
[----:B------:R-:W-:Y:S01]  /*01f0*/  SHF.R.S32.HI R18, RZ, 0x1f, R3 ;  /* 0x0000001fff127819 */ /* 0x000fe20000011403 */
[----:B------:R-:W-:Y:S02]  /*0200*/  IMAD.MOV.U32 R6, RZ, RZ, RZ ;  /* 0x000000ffff067224 */ /* 0x000fe400078e00ff */
[----:B------:R-:W-:Y:S01]  /*0210*/  IMAD.SHL.U32 R20, R19, 0x2, RZ ;  /* 0x0000000213147824 */ /* 0x000fe200078e00ff */
[----:B------:R-:W-:Y:S01]  /*0220*/  SHF.L.U32 R5, R5, 0x7, RZ ;  /* 0x0000000705057819 */ /* 0x000fe200000006ff */
[C---:B--2---:R-:W-:Y:S01]  /*0230*/  IMAD.WIDE R10, R19.reuse, 0x2, R10 ;  /* 0x00000002130a7825 */ /* 0x044fe200078e020a */
[----:B------:R-:W-:-:S02]  /*0240*/  SHF.L.U64.HI R21, R19, 0x1, R18 ;  /* 0x0000000113157819 */ /* 0x000fc40000010212 */
[----:B------:R-:W-:Y:S02]  /*0250*/  LOP3.LUT R23, R0, R5, RZ, 0xfc, !PT ;  /* 0x0000000500177212 */ /* 0x000fe400078efcff */
[----:B------:R-:W-:Y:S01]  /*0260*/  IADD3 R18, P0, R20, UR4, RZ ;  /* 0x0000000414127c10 */ /* 0x000fe2000ff1e0ff */
[----:B------:R2:W3:Y:S01]  /*0270*/  @!P1 LDG.E.EL R6, desc[UR8][R10.64] ;  /* 0x000000080a069981 */ /* 0x0004e2000c2e1900 */
[----:B-----5:R-:W-:Y:S02]  /*0280*/  IMAD.WIDE R16, R19, 0x2, R16 ;  /* 0x0000000213107825 */ /* 0x020fe400078e0210 */
[----:B------:R-:W-:Y:S01]  /*0290*/  IADD3.X R19, R21, UR5, RZ, P0, !PT ;  /* 0x0000000515137c10 */ /* 0x000fe200087fe4ff */
[----:B------:R-:W-:Y:S01]  /*02a0*/  ULDC.64 UR4, c[0x0][0x230] ;  /* 0x00008c0000047ab9 */ /* 0x000fe20000000a00 */
[----:B----4-:R-:W-:Y:S01]  /*02b0*/  IMAD.WIDE R14, R23, 0x2, R14 ;  /* 0x00000002170e7825 */ /* 0x010fe200078e020e */
[----:B------:R-:W-:Y:S01]  /*02c0*/  IADD3 R20, P0, R20, UR4, RZ ;  /* 0x0000000414147c10 */ /* 0x000fe2000ff1e0ff */
[----:B------:R4:W5:Y:S01]  /*02d0*/  @!P1 LDG.E.EL R22, desc[UR8][R16.64] ;  /* 0x0000000810169981 */ /* 0x000962000c2e1900 */
[----:B--2---:R-:W-:-:S03]  /*02e0*/  SHF.R.S32.HI R10, RZ, 0x1f, R5 ;  /* 0x0000001fff0a7819 */ /* 0x004fc60000011405 */
[----:B------:R2:W5:Y:S01]  /*02f0*/  @!P1 LDG.E.EL R12, desc[UR8][R14.64] ;  /* 0x000000080e0c9981 */ /* 0x000562000c2e1900 */
[----:B-1----:R-:W-:Y:S01]  /*0300*/  IMAD.WIDE R8, R23, 0x2, R8 ;  /* 0x0000000217087825 */ /* 0x002fe200078e0208 */
[----:B------:R-:W-:Y:S01]  /*0310*/  IADD3.X R21, R21, UR5, RZ, P0, !PT ;  /* 0x0000000515157c10 */ /* 0x000fe200087fe4ff */
[----:B------:R-:W-:Y:S01]  /*0320*/  ULDC.64 UR4, c[0x0][0x228] ;  /* 0x00008a0000047ab9 */ /* 0x000fe20000000a00 */
[----:B------:R-:W5:Y:S01]  /*0330*/  @!P1 LDG.E.EL R25, desc[UR8][R18.64+0x80] ;  /* 0x0000800812199981 */ /* 0x000f62000c2e1900 */
[----:B----4-:R-:W-:-:S03]  /*0340*/  CS2R R16, SRZ ;  /* 0x0000000000107805 */ /* 0x010fc6000001ff00 */
[----:B------:R1:W4:Y:S01]  /*0350*/  @!P1 LDG.E.EL R24, desc[UR8][R8.64] ;  /* 0x0000000808189981 */ /* 0x000322000c2e1900 */
[C---:B--2---:R-:W-:Y:S01]  /*0360*/  SHF.L.U64.HI R14, R23.reuse, 0x1, R10 ;  /* 0x00000001170e7819 */ /* 0x044fe2000001020a */
[----:B------:R-:W-:Y:S01]  /*0370*/  IMAD.SHL.U32 R23, R23, 0x2, RZ ;  /* 0x0000000217177824 */ /* 0x000fe200078e00ff */
[----:B------:R-:W-:Y:S01]  /*0380*/  HFMA2.MMA R15, -RZ, RZ, 0, 0 ;  /* 0x00000000ff0f7435 */ /* 0x000fe200000001ff */
[----:B------:R-:W2:Y:S03]  /*0390*/  @!P1 LDG.E.EL R16, desc[UR8][R20.64+0x80] ;  /* 0x0000800814109981 */ /* 0x000ea6000c2e1900 */
[----:B------:R-:W-:Y:S02]  /*03a0*/  IADD3 R10, P0, R23, UR4, RZ ;  /* 0x00000004170a7c10 */ /* 0x000fe4000ff1e0ff */
[----:B-1----:R-:W-:Y:S02]  /*03b0*/  IADD3 R8, P2, R23, UR10, RZ ;  /* 0x0000000a17087c10 */ /* 0x002fe4000ff5e0ff */
[----:B------:R-:W-:-:S02]  /*03c0*/  IADD3.X R11, R14, UR5, RZ, P0, !PT ;  /* 0x000000050e0b7c10 */ /* 0x000fc400087fe4ff */
[----:B------:R-:W-:Y:S02]  /*03d0*/  IADD3.X R9, R14, UR11, RZ, P2, !PT ;  /* 0x0000000b0e097c10 */ /* 0x000fe400097fe4ff */
[----:B------:R-:W-:Y:S01]  /*03e0*/  LOP3.LUT P3, RZ, R2, 0x4, RZ, 0xc0, !PT ;  /* 0x0000000402ff7812 */ /* 0x000fe2000786c0ff */
[----:B------:R1:W2:Y:S01]  /*03f0*/  @!P1 LDG.E.EL R15, desc[UR8][R10.64+0x80] ;  /* 0x000080080a0f9981 */ /* 0x0002a2000c2e1900 */
[----:B------:R-:W-:Y:S01]  /*0400*/  UMOV UR5, 0x400 ;  /* 0x0000040000057882 */ /* 0x000fe20000000000 */
[----:B------:R-:W-:Y:S01]  /*0410*/  IMAD.SHL.U32 R13, R13, 0x80, RZ ;  /* 0x000000800d0d7824 */ /* 0x000fe200078e00ff */
[----:B------:R-:W-:Y:S01]  /*0420*/  UMOV UR4, URZ ;  /* 0x0000003f00047c82 */ /* 0x000fe20008000000 */
[----:B------:R1:W2:Y:S01]  /*0430*/  @!P1 LDG.E.EL R17, desc[UR8][R8.64+0x80] ;  /* 0x0000800808119981 */ /* 0x0002a2000c2e1900 */
[----:B0-----:R-:W-:Y:S01]  /*0440*/  UPRMT UR5, UR6, 0x654, UR5 ;  /* 0x0000065406057896 */ /* 0x001fe20008000005 */
[----:B------:R-:W-:Y:S01]  /*0450*/  ULDC.64 UR10, c[0x0][0x220] ;  /* 0x00008800000a7ab9 */ /* 0x000fe20000000a00 */
[----:B---3--:R-:W-:-:S05]  /*0460*/  SEL R6, R6, RZ, !P1 ;  /* 0x000000ff06067207 */ /* 0x008fca0004800000 */
[----:B------:R-:W-:Y:S01]  /*0470*/  IMAD.U32 R18, R6, 0x10000, RZ ;  /* 0x0001000006127824 */ /* 0x000fe200078e00ff */
[----:B-----5:R-:W-:Y:S02]  /*0480*/  SEL R14, R12, RZ, !P1 ;  /* 0x000000ff0c0e7207 */ /* 0x020fe40004800000 */
[----:B------:R-:W-:Y:S02]  /*0490*/  PRMT R12, R6, 0x7632, R12 ;  /* 0x00007632060c7816 */ /* 0x000fe4000000000c */
[----:B------:R-:W-:Y:S02]  /*04a0*/  PRMT R6, R14, 0x7632, R6 ;  /* 0x000076320e067816 */ /* 0x000fe40000000006 */
[----:B------:R-:W-:Y:S02]  /*04b0*/  SEL R22, R22, RZ, !P1 ;  /* 0x000000ff16167207 */ /* 0x000fe40004800000 */
[----:B----4-:R-:W-:Y:S01]  /*04c0*/  SEL R24, R24, RZ, !P1 ;  /* 0x000000ff18187207 */ /* 0x010fe20004800000 */
[----:B-1----:R-:W-:Y:S01]  /*04d0*/  IMAD.U32 R11, R6, 0x10000, RZ ;  /* 0x00010000060b7824 */ /* 0x002fe200078e00ff */
[----:B------:R-:W-:-:S02]  /*04e0*/  SHF.L.U32 R9, R22, 0x10, RZ ;  /* 0x0000001016097819 */ /* 0x000fc400000006ff */
[----:B------:R-:W-:Y:S01]  /*04f0*/  SEL R25, R25, RZ, !P1 ;  /* 0x000000ff19197207 */ /* 0x000fe20004800000 */
[----:B------:R-:W-:Y:S01]  /*0500*/  IMAD.U32 R6, R24, 0x10000, RZ ;  /* 0x0001000018067824 */ /* 0x000fe200078e00ff */
[----:B--2---:R-:W-:-:S03]  /*0510*/  SEL R16, R16, RZ, !P1 ;  /* 0x000000ff10107207 */ /* 0x004fc60004800000 */
[--C-:B------:R-:W-:Y:S01]  /*0520*/  FADD R10, R9, R6.reuse ;  /* 0x00000006090a7221 */ /* 0x100fe20000000000 */
[----:B------:R-:W-:Y:S01]  /*0530*/  PRMT R6, R25, 0x7632, R6 ;  /* 0x0000763219067816 */ /* 0x000fe20000000006 */
[----:B------:R-:W-:Y:S01]  /*0540*/  IMAD.U32 R19, R14, 0x10000, RZ ;  /* 0x000100000e137824 */ /* 0x000fe200078e00ff */
[----:B------:R-:W-:Y:S02]  /*0550*/  PRMT R8, R16, 0x7632, R8 ;  /* 0x0000763210087816 */ /* 0x000fe40000000008 */
[----:B------:R-:W-:Y:S02]  /*0560*/  PRMT R22, R22, 0x7632, R22 ;  /* 0x0000763216167816 */ /* 0x000fe40000000016 */
[----:B------:R-:W-:Y:S02]  /*0570*/  SEL R15, R15, RZ, !P1 ;  /* 0x000000ff0f0f7207 */ /* 0x000fe40004800000 */
[----:B------:R-:W-:Y:S02]  /*0580*/  SHF.L.U32 R14, R6, 0x10, RZ ;  /* 0x00000010060e7819 */ /* 0x000fe400000006ff */
[----:B------:R-:W-:-:S02]  /*0590*/  PRMT R24, R24, 0x7632, R24 ;  /* 0x0000763218187816 */ /* 0x000fc40000000018 */
[----:B------:R-:W-:Y:S02]  /*05a0*/  SEL R17, R17, RZ, !P1 ;  /* 0x000000ff11117207 */ /* 0x000fe40004800000 */
[----:B------:R-:W-:Y:S01]  /*05b0*/  PRMT R6, R15, 0x7632, R6 ;  /* 0x000076320f067816 */ /* 0x000fe20000000006 */
[----:B------:R-:W-:Y:S01]  /*05c0*/  FADD R19, R18, R19 ;  /* 0x0000001312137221 */ /* 0x000fe20000000000 */
[----:B------:R-:W-:Y:S01]  /*05d0*/  IMAD.U32 R21, R8, 0x10000, RZ ;  /* 0x0001000008157824 */ /* 0x000fe200078e00ff */
[----:B------:R-:W-:Y:S01]  /*05e0*/  PRMT R8, R17, 0x7632, R8 ;  /* 0x0000763211087816 */ /* 0x000fe20000000008 */
[----:B------:R-:W-:Y:S02]  /*05f0*/  IMAD.U32 R12, R12, 0x10000, RZ ;  /* 0x000100000c0c7824 */ /* 0x000fe400078e00ff */
[----:B------:R-:W-:Y:S02]  /*0600*/  IMAD.U32 R18, R16, 0x10000, RZ ;  /* 0x0001000010127824 */ /* 0x000fe400078e00ff */
[----:B------:R-:W-:-:S02]  /*0610*/  IMAD.U32 R9, R22, 0x10000, RZ ;  /* 0x0001000016097824 */ /* 0x000fc400078e00ff */
[----:B------:R-:W-:Y:S02]  /*0620*/  IMAD.U32 R24, R24, 0x10000, RZ ;  /* 0x0001000018187824 */ /* 0x000fe400078e00ff */
[----:B------:R-:W-:Y:S02]  /*0630*/  IMAD.U32 R16, R15, 0x10000, RZ ;  /* 0x000100000f107824 */ /* 0x000fe400078e00ff */
[----:B------:R-:W-:Y:S02]  /*0640*/  IMAD.U32 R25, R25, 0x10000, RZ ;  /* 0x0001000019197824 */ /* 0x000fe400078e00ff */
[----:B------:R-:W-:Y:S02]  /*0650*/  IMAD.U32 R15, R6, 0x10000, RZ ;  /* 0x00010000060f7824 */ /* 0x000fe400078e00ff */
[----:B------:R-:W-:Y:S01]  /*0660*/  FADD R12, R12, R11 ;  /* 0x0000000b0c0c7221 */ /* 0x000fe20000000000 */
[----:B------:R-:W-:Y:S01]  /*0670*/  SHF.L.U32 R17, R17, 0x10, RZ ;  /* 0x0000001011117819 */ /* 0x000fe200000006ff */
[----:B------:R-:W-:-:S02]  /*0680*/  IMAD.U32 R8, R8, 0x10000, RZ ;  /* 0x0001000008087824 */ /* 0x000fc400078e00ff */
[----:B------:R-:W-:Y:S01]  /*0690*/  FADD R11, R9, R24 ;  /* 0x00000018090b7221 */ /* 0x000fe20000000000 */
[----:B------:R-:W-:Y:S01]  /*06a0*/  FADD R6, R25, R16 ;  /* 0x0000001019067221 */ /* 0x000fe20000000000 */
[----:B------:R-:W-:Y:S01]  /*06b0*/  FADD R9, R14, R15 ;  /* 0x0000000f0e097221 */ /* 0x000fe20000000000 */
[----:B------:R-:W-:Y:S01]  /*06c0*/  FADD R17, R18, R17 ;  /* 0x0000001112117221 */ /* 0x000fe20000000000 */
[----:B------:R-:W-:Y:S01]  /*06d0*/  FADD R8, R21, R8 ;  /* 0x0000000815087221 */ /* 0x000fe20000000000 */
[----:B------:R-:W-:Y:S01]  /*06e0*/  FMUL R6, R6, R6 ;  /* 0x0000000606067220 */ /* 0x000fe20000400000 */
[----:B------:R-:W-:Y:S01]  /*06f0*/  FMUL R9, R9, R9 ;  /* 0x0000000909097220 */ /* 0x000fe20000400000 */
[----:B------:R-:W-:Y:S01]  /*0700*/  FMUL R17, R17, R17 ;  /* 0x0000001111117220 */ /* 0x000fe20000400000 */
[----:B------:R-:W-:Y:S01]  /*0710*/  FMUL R8, R8, R8 ;  /* 0x0000000808087220 */ /* 0x000fe20000400000 */
[----:B------:R-:W-:Y:S01]  /*0720*/  FFMA R6, R19, R19, R6 ;  /* 0x0000001313067223 */ /* 0x000fe20000000006 */
[----:B------:R-:W-:Y:S01]  /*0730*/  FFMA R9, R12, R12, R9 ;  /* 0x0000000c0c097223 */ /* 0x000fe20000000009 */
[----:B------:R-:W-:Y:S01]  /*0740*/  FFMA R17, R10, R10, R17 ;  /* 0x0000000a0a117223 */ /* 0x000fe20000000011 */
[----:B------:R-:W-:-:S02]  /*0750*/  FFMA R8, R11, R11, R8 ;  /* 0x0000000b0b087223 */ /* 0x000fc40000000008 */
[----:B------:R-:W-:Y:S02]  /*0760*/  FADD R6, R6, R9 ;  /* 0x0000000906067221 */ /* 0x000fe40000000000 */
[----:B------:R-:W-:-:S03]  /*0770*/  FADD R8, R17, R8 ;  /* 0x0000000811087221 */ /* 0x000fc60000000000 */
[----:B------:R-:W-:Y:S02]  /*0780*/  FSEL R6, R6, RZ, !P1 ;  /* 0x000000ff06067208 */ /* 0x000fe40004800000 */
[----:B------:R-:W-:-:S03]  /*0790*/  FSEL R10, R8, RZ, !P1 ;  /* 0x000000ff080a7208 */ /* 0x000fc60004800000 */
[----:B------:R-:W0:Y:S04]  /*07a0*/  SHFL.BFLY PT, R9, R6, 0x10, 0x1f ;  /* 0x0e001f0006097f89 */ /* 0x000e2800000e0000 */
[----:B------:R-:W1:Y:S01]  /*07b0*/  SHFL.BFLY PT, R11, R10, 0x10, 0x1f ;  /* 0x0e001f000a0b7f89 */ /* 0x000e6200000e0000 */
[----:B0-----:R-:W-:Y:S01]  /*07c0*/  FADD R9, R6, R9 ;  /* 0x0000000906097221 */ /* 0x001fe20000000000 */
[----:B-1----:R-:W-:-:S04]  /*07d0*/  FADD R12, R10, R11 ;  /* 0x0000000b0a0c7221 */ /* 0x002fc80000000000 */
        /* <DEDUP_REMOVED lines=10> */
[----:B------:R-:W-:Y:S01]  /*0880*/  LOP3.LUT R8, R4, 0x3, R2, 0xf8, !PT ;  /* 0x0000000304087812 */ /* 0x000fe200078ef802 */
[----:B0-----:R-:W-:Y:S01]  /*0890*/  FADD R10, R11, R6 ;  /* 0x000000060b0a7221 */ /* 0x001fe20000000000 */
[----:B-1----:R-:W-:-:S04]  /*08a0*/  FADD R17, R16, R15 ;  /* 0x0000000f10117221 */ /* 0x002fc80000000000 */
[----:B------:R-:W0:Y:S04]  /*08b0*/  SHFL.BFLY PT, R15, R10, 0x1, 0x1f ;  /* 0x0c201f000a0f7f89 */ /* 0x000e2800000e0000 */
[----:B------:R-:W1:Y:S01]  /*08c0*/  SHFL.BFLY PT, R12, R17, 0x1, 0x1f ;  /* 0x0c201f00110c7f89 */ /* 0x000e6200000e0000 */
[--C-:B------:R-:W-:Y:S01]  /*08d0*/  SHF.R.U32.HI R6, RZ, 0x2, R2.reuse ;  /* 0x00000002ff067819 */ /* 0x100fe20000011602 */
[----:B------:R-:W-:Y:S01]  /*08e0*/  IMAD.HI R4, R8, 0x2aaaaaab, RZ ;  /* 0x2aaaaaab08047827 */ /* 0x000fe200078e02ff */
[----:B------:R-:W-:Y:S02]  /*08f0*/  SHF.R.U32.HI R9, RZ, 0x2, R2 ;  /* 0x00000002ff097819 */ /* 0x000fe40000011602 */
[----:B------:R-:W-:Y:S02]  /*0900*/  LOP3.LUT R18, R6, 0x1, RZ, 0xc0, !PT ;  /* 0x0000000106127812 */ /* 0x000fe400078ec0ff */
[----:B------:R-:W-:-:S02]  /*0910*/  SGXT.U32 R6, R9, 0x1 ;  /* 0x000000010906781a */ /* 0x000fc40000000000 */
[----:B------:R-:W-:Y:S02]  /*0920*/  SHF.R.U32.HI R14, RZ, 0x2, R2 ;  /* 0x00000002ff0e7819 */ /* 0x000fe40000011602 */
[----:B------:R-:W-:Y:S02]  /*0930*/  SHF.R.U32.HI R9, RZ, 0x1f, R4 ;  /* 0x0000001fff097819 */ /* 0x000fe40000011604 */
[----:B------:R-:W-:Y:S01]  /*0940*/  SGXT.U32 R11, R14, 0x3 ;  /* 0x000000030e0b781a */ /* 0x000fe20000000000 */
[----:B------:R-:W-:Y:S01]  /*0950*/  IMAD.SHL.U32 R14, R7, 0x8, RZ ;  /* 0x00000008070e7824 */ /* 0x000fe200078e00ff */
[----:B------:R-:W-:Y:S02]  /*0960*/  ISETP.NE.AND P2, PT, R6, RZ, PT ;  /* 0x000000ff0600720c */ /* 0x000fe40003f45270 */
[----:B------:R-:W-:Y:S01]  /*0970*/  LEA.HI R9, R4, R9, RZ, 0x1e ;  /* 0x0000000904097211 */ /* 0x000fe200078ff0ff */
[----:B0-----:R-:W-:Y:S01]  /*0980*/  FADD R15, R10, R15 ;  /* 0x0000000f0a0f7221 */ /* 0x001fe20000000000 */
[----:B------:R-:W-:Y:S01]  /*0990*/  IMAD.MOV.U32 R10, RZ, RZ, 0x3c000000 ;  /* 0x3c000000ff0a7424 */ /* 0x000fe200078e00ff */
[C---:B------:R-:W-:Y:S01]  /*09a0*/  LOP3.LUT R6, R2.reuse, 0x1f, RZ, 0xc0, !PT ;  /* 0x0000001f02067812 */ /* 0x040fe200078ec0ff */
[----:B-1----:R-:W-:Y:S01]  /*09b0*/  FADD R12, R17, R12 ;  /* 0x0000000c110c7221 */ /* 0x002fe20000000000 */
[----:B------:R-:W-:Y:S01]  /*09c0*/  LOP3.LUT R4, R2, 0x3, RZ, 0xc0, !PT ;  /* 0x0000000302047812 */ /* 0x000fe200078ec0ff */
[----:B------:R-:W-:-:S02]  /*09d0*/  FFMA R2, R15, R10, 9.9999999747524270788e-07 ;  /* 0x358637bd0f027423 */ /* 0x000fc4000000000a */
[----:B------:R-:W-:Y:S01]  /*09e0*/  FFMA R15, R12, R10, 9.9999999747524270788e-07 ;  /* 0x358637bd0c0f7423 */ /* 0x000fe2000000000a */
[----:B------:R-:W-:Y:S01]  /*09f0*/  LOP3.LUT R11, R14, R11, RZ, 0xfc, !PT ;  /* 0x0000000b0e0b7212 */ /* 0x000fe200078efcff */
[----:B------:R-:W-:Y:S02]  /*0a00*/  IMAD R14, R7, 0x21, R6 ;  /* 0x00000021070e7824 */ /* 0x000fe400078e0206 */
[----:B------:R-:W-:Y:S01]  /*0a10*/  IMAD R10, R6, 0xa, R7 ;  /* 0x0000000a060a7824 */ /* 0x000fe200078e0207 */
[----:B------:R-:W0:Y:S01]  /*0a20*/  MUFU.RSQ R2, R2 ;  /* 0x0000000200027308 */ /* 0x000e220000001400 */
[----:B------:R-:W-:Y:S02]  /*0a30*/  IMAD R12, R11, 0x5, R4 ;  /* 0x000000050b0c7824 */ /* 0x000fe400078e0204 */
[----:B------:R-:W-:-:S05]  /*0a40*/  IMAD R16, R4, 0x42, R11 ;  /* 0x0000004204107824 */ /* 0x000fca00078e020b */
[----:B------:R0:W0:Y:S01]  /*0a50*/  MUFU.RSQ R6, R15 ;  /* 0x0000000f00067308 */ /* 0x0000220000001400 */
[----:B------:R-:W-:Y:S01]  /*0a60*/  IMAD.SHL.U32 R11, R14, 0x2, RZ ;  /* 0x000000020e0b7824 */ /* 0x000fe200078e00ff */
[----:B------:R-:W-:Y:S01]  /*0a70*/  ISETP.GE.AND P0, PT, R8, UR7, PT ;  /* 0x0000000708007c0c */ /* 0x000fe2000bf06270 */
[----:B------:R-:W-:Y:S01]  /*0a80*/  IMAD R14, R9, -0x18, R8 ;  /* 0xffffffe8090e7824 */ /* 0x000fe200078e0208 */
[----:B------:R-:W-:Y:S02]  /*0a90*/  LEA R9, R10, UR5, 0x2 ;  /* 0x000000050a097c11 */ /* 0x000fe4000f8e10ff */
[----:B------:R-:W-:Y:S01]  /*0aa0*/  LEA R10, R11, UR5, 0x1 ;  /* 0x000000050b0a7c11 */ /* 0x000fe2000f8e08ff */
[----:B------:R-:W-:Y:S01]  /*0ab0*/  IMAD.SHL.U32 R14, R14, 0x80, RZ ;  /* 0x000000800e0e7824 */ /* 0x000fe200078e00ff */
[C---:B------:R-:W-:Y:S02]  /*0ac0*/  ISETP.LT.AND P4, PT, R8.reuse, UR7, !P3 ;  /* 0x0000000708007c0c */ /* 0x040fe4000df81270 */
[----:B------:R-:W-:Y:S01]  /*0ad0*/  ISETP.LT.AND P5, PT, R8, UR7, !P2 ;  /* 0x0000000708007c0c */ /* 0x000fe2000d7a1270 */
[----:B------:R-:W-:Y:S01]  /*0ae0*/  ULDC.64 UR6, c[0x0][0x230] ;  /* 0x00008c0000067ab9 */ /* 0x000fe20000000a00 */
[----:B------:R-:W-:-:S02]  /*0af0*/  LEA R11, R12, UR5, 0x2 ;  /* 0x000000050c0b7c11 */ /* 0x000fc4000f8e10ff */
[----:B------:R-:W-:Y:S02]  /*0b00*/  ISETP.EQ.U32.AND P0, PT, R18, 0x1, !P0 ;  /* 0x000000011200780c */ /* 0x000fe40004702070 */
[----:B------:R-:W-:Y:S02]  /*0b10*/  LEA R4, R4, UR5, 0x2 ;  /* 0x0000000504047c11 */ /* 0x000fe4000f8e10ff */
[----:B------:R-:W-:Y:S02]  /*0b20*/  LEA R7, R7, UR5, 0x2 ;  /* 0x0000000507077c11 */ /* 0x000fe4000f8e10ff */
[----:B------:R-:W-:Y:S02]  /*0b30*/  SHF.L.U32 R8, R8, 0x7, RZ ;  /* 0x0000000708087819 */ /* 0x000fe400000006ff */
[----:B0-----:R-:W-:-:S07]  /*0b40*/  LEA R12, R16, UR5, 0x1 ;  /* 0x00000005100c7c11 */ /* 0x001fce000f8e08ff */
.L_x_0:
[----:B0-----:R-:W0:Y:S01]  /*0b50*/  LDC.64 R20, c[0x0][0x250] ;  /* 0x00009400ff147b82 */ /* 0x001e220000000a00 */
[----:B------:R-:W-:Y:S02]  /*0b60*/  LOP3.LUT R16, R0, UR4, RZ, 0xfc, !PT ;  /* 0x0000000400107c12 */ /* 0x000fe4000f8efcff */
[----:B------:R-:W-:Y:S02]  /*0b70*/  CS2R R18, SRZ ;  /* 0x0000000000127805 */ /* 0x000fe4000001ff00 */
[----:B------:R-:W-:Y:S01]  /*0b80*/  LOP3.LUT R17, R16, R13, RZ, 0xfc, !PT ;  /* 0x0000000d10117212 */ /* 0x000fe200078efcff */
[----:B------:R-:W1:Y:S02]  /*0b90*/  S2R R26, SR_TID.X ;  /* 0x00000000001a7919 */ /* 0x000e640000002100 */
[----:B------:R-:W2:Y:S08]  /*0ba0*/  LDC.64 R32, c[0x0][0x220] ;  /* 0x00008800ff207b82 */ /* 0x000eb00000000a00 */
[----:B------:R-:W3:Y:S01]  /*0bb0*/  LDC.64 R52, c[0x0][0x228] ;  /* 0x00008a00ff347b82 */ /* 0x000ee20000000a00 */
[----:B0-----:R-:W-:-:S07]  /*0bc0*/  IMAD.WIDE R20, R17, 0x4, R20 ;  /* 0x0000000411147825 */ /* 0x001fce00078e0214 */
[----:B------:R-:W0:Y:S01]  /*0bd0*/  LDC.64 R22, c[0x0][0x248] ;  /* 0x00009200ff167b82 */ /* 0x000e220000000a00 */
[----:B------:R3:W4:Y:S01]  /*0be0*/  @!P1 LDG.E.EL.64 R18, desc[UR8][R20.64] ;  /* 0x0000000814129981 */ /* 0x000722000c2e1b00 */
[C---:B------:R-:W-:Y:S01]  /*0bf0*/  LOP3.LUT R15, R16.reuse, R3, RZ, 0xfc, !PT ;  /* 0x00000003100f7212 */ /* 0x040fe200078efcff */
[----:B------:R-:W-:Y:S01]  /*0c00*/  IMAD.MOV.U32 R47, RZ, RZ, RZ ;  /* 0x000000ffff2f7224 */ /* 0x000fe200078e00ff */
[----:B------:R-:W-:-:S04]  /*0c10*/  LOP3.LUT R49, R16, R5, RZ, 0xfc, !PT ;  /* 0x0000000510317212 */ /* 0x000fc800078efcff */
[----:B------:R-:W5:Y:S01]  /*0c20*/  LDC.64 R40, c[0x0][0x240] ;  /* 0x00009000ff287b82 */ /* 0x000f620000000a00 */
[----:B------:R-:W-:Y:S01]  /*0c30*/  IMAD.MOV.U32 R48, RZ, RZ, RZ ;  /* 0x000000ffff307224 */ /* 0x000fe200078e00ff */
[----:B------:R-:W-:Y:S01]  /*0c40*/  CS2R R30, SRZ ;  /* 0x00000000001e7805 */ /* 0x000fe2000001ff00 */
[----:B--2---:R-:W-:Y:S01]  /*0c50*/  IMAD.WIDE R24, R15, 0x2, R32 ;  /* 0x000000020f187825 */ /* 0x004fe200078e0220 */
[----:B-1----:R-:W-:-:S03]  /*0c60*/  SHF.R.U32.HI R45, RZ, 0x2, R26 ;  /* 0x00000002ff2d7819 */ /* 0x002fc6000001161a */
[----:B---3--:R-:W-:Y:S01]  /*0c70*/  IMAD.WIDE R20, R49, 0x2, R52 ;  /* 0x0000000231147825 */ /* 0x008fe200078e0234 */
[----:B------:R1:W2:Y:S04]  /*0c80*/  @!P1 LDG.E.EF R47, desc[UR8][R24.64] ;  /* 0x00000008182f9981 */ /* 0x0002a8000c0e1900 */
[----:B------:R-:W3:Y:S01]  /*0c90*/  @!P1 LDG.E.EL R48, desc[UR8][R20.64] ;  /* 0x0000000814309981 */ /* 0x000ee2000c2e1900 */
[----:B0-----:R-:W-:-:S04]  /*0ca0*/  IMAD.WIDE R22, R17, 0x4, R22 ;  /* 0x0000000411167825 */ /* 0x001fc800078e0216 */
[----:B-----5:R-:W-:Y:S01]  /*0cb0*/  IMAD.WIDE.U32 R26, R16, 0x2, R40 ;  /* 0x00000002101a7825 */ /* 0x020fe200078e0028 */
[----:B------:R-:W5:Y:S01]  /*0cc0*/  @!P1 LDG.E.EL.64 R30, desc[UR8][R22.64] ;  /* 0x00000008161e9981 */ /* 0x000f62000c2e1b00 */
[----:B------:R-:W-:Y:S01]  /*0cd0*/  SGXT.U32 R45, R45, 0x5 ;  /* 0x000000052d2d781a */ /* 0x000fe20000000000 */
[----:B-1----:R-:W0:Y:S02]  /*0ce0*/  LDC.64 R24, c[0x0][0x230] ;  /* 0x00008c00ff187b82 */ /* 0x002e240000000a00 */
[----:B------:R1:W2:Y:S01]  /*0cf0*/  LDG.E.EL R46, desc[UR8][R26.64] ;  /* 0x000000081a2e7981 */ /* 0x0002a2000c2e1900 */
[----:B------:R-:W-:-:S04]  /*0d00*/  LOP3.LUT R45, R45, UR4, RZ, 0xfc, !PT ;  /* 0x000000042d2d7c12 */ /* 0x000fc8000f8efcff */
[----:B------:R-:W-:-:S04]  /*0d10*/  LOP3.LUT R39, R45, 0x1, RZ, 0xfc, !PT ;  /* 0x000000012d277812 */ /* 0x000fc800078efcff */
[----:B------:R-:W-:Y:S01]  /*0d20*/  LOP3.LUT R29, R39, R14, RZ, 0xfc, !PT ;  /* 0x0000000e271d7212 */ /* 0x000fe200078efcff */
[----:B-1----:R-:W1:Y:S04]  /*0d30*/  LDC.64 R26, c[0x0][0x238] ;  /* 0x00008e00ff1a7b82 */ /* 0x002e680000000a00 */
[----:B------:R-:W-:-:S04]  /*0d40*/  IMAD.WIDE R22, R29, 0x2, R52 ;  /* 0x000000021d167825 */ /* 0x000fc800078e0234 */
[----:B------:R-:W0:Y:S01]  /*0d50*/  LDC.64 R28, c[0x0][0x258] ;  /* 0x00009600ff1c7b82 */ /* 0x000e220000000a00 */
[----:B------:R-:W-:Y:S02]  /*0d60*/  LOP3.LUT R35, R39, R8, RZ, 0xfc, !PT ;  /* 0x0000000827237212 */ /* 0x000fe400078efcff */
[----:B------:R-:W-:Y:S02]  /*0d70*/  PRMT R21, RZ, 0x7610, R21 ;  /* 0x00007610ff157816 */ /* 0x000fe40000000015 */
[----:B------:R-:W-:-:S03]  /*0d80*/  PRMT R17, RZ, 0x7610, R17 ;  /* 0x00007610ff117816 */ /* 0x000fc60000000011 */
[----:B------:R-:W-:Y:S01]  /*0d90*/  BAR.SYNC.DEFER_BLOCKING 0x0 ;  /* 0x0000000000007b1d */ /* 0x000fe20000010000 */
[----:B------:R-:W-:Y:S01]  /*0da0*/  IMAD.WIDE R34, R35, 0x2, R32 ;  /* 0x0000000223227825 */ /* 0x000fe200078e0220 */
[----:B------:R-:W-:Y:S02]  /*0db0*/  PRMT R50, RZ, 0x7610, R50 ;  /* 0x00007610ff327816 */ /* 0x000fe40000000032 */
[----:B------:R-:W-:Y:S02]  /*0dc0*/  PRMT R44, RZ, 0x7610, R44 ;  /* 0x00007610ff2c7816 */ /* 0x000fe4000000002c */
[----:B------:R-:W-:Y:S02]  /*0dd0*/  PRMT R38, RZ, 0x7610, R38 ;  /* 0x00007610ff267816 */ /* 0x000fe40000000026 */
[----:B----4-:R-:W-:Y:S02]  /*0de0*/  SEL R18, R18, RZ, !P1 ;  /* 0x000000ff12127207 */ /* 0x010fe40004800000 */
[----:B------:R-:W-:-:S03]  /*0df0*/  SEL R36, R19, RZ, !P1 ;  /* 0x000000ff13247207 */ /* 0x000fc60004800000 */
[----:B------:R-:W-:Y:S04]  /*0e00*/  STS [R9], R18 ;  /* 0x0000001209007388 */ /* 0x000fe80000000800 */
[----:B------:R4:W-:Y:S01]  /*0e10*/  STS [R9+0x14], R36 ;  /* 0x0000142409007388 */ /* 0x0009e20000000800 */
[----:B------:R-:W-:Y:S01]  /*0e20*/  BAR.SYNC.DEFER_BLOCKING 0x0 ;  /* 0x0000000000007b1d */ /* 0x000fe20000010000 */
[----:B------:R-:W-:-:S04]  /*0e30*/  LOP3.LUT R19, R45, 0x21, RZ, 0xfc, !PT ;  /* 0x000000212d137812 */ /* 0x000fc800078efcff */
[C---:B------:R-:W-:Y:S02]  /*0e40*/  LOP3.LUT R37, R19.reuse, R8, RZ, 0xfc, !PT ;  /* 0x0000000813257212 */ /* 0x040fe400078efcff */
[----:B------:R-:W-:-:S03]  /*0e50*/  LOP3.LUT R43, R19, R14, RZ, 0xfc, !PT ;  /* 0x0000000e132b7212 */ /* 0x000fc600078efcff */
[----:B----4-:R-:W-:Y:S01]  /*0e60*/  IMAD.WIDE R36, R37, 0x2, R32 ;  /* 0x0000000225247825 */ /* 0x010fe200078e0220 */
[----:B------:R4:W2:Y:S04]  /*0e70*/  @P4 LDG.E.EL.U16 R21, desc[UR8][R34.64] ;  /* 0x0000000822154981 */ /* 0x0008a8000c2e1500 */
[----:B------:R0:W3:Y:S04]  /*0e80*/  @P4 LDG.E.EL.U16 R17, desc[UR8][R22.64] ;  /* 0x0000000816114981 */ /* 0x0000e8000c2e1500 */
[----:B------:R1:W5:Y:S01]  /*0e90*/  @P5 LDG.E.EL.U16 R50, desc[UR8][R36.64] ;  /* 0x0000000824325981 */ /* 0x000362000c2e1500 */
[----:B----4-:R-:W-:-:S03]  /*0ea0*/  MOV R35, RZ ;  /* 0x000000ff00237202 */ /* 0x010fc60000000f00 */
[----:B------:R-:W-:Y:S01]  /*0eb0*/  LDS R20, [R11] ;  /* 0x000000000b147984 */ /* 0x000fe20000000800 */
[----:B0-----:R-:W-:-:S03]  /*0ec0*/  IMAD.WIDE R22, R43, 0x2, R52 ;  /* 0x000000022b167825 */ /* 0x001fc600078e0234 */
[----:B------:R-:W-:Y:S01]  /*0ed0*/  LDS R18, [R11+0x280] ;  /* 0x000280000b127984 */ /* 0x000fe20000000800 */
[----:B------:R-:W-:-:S03]  /*0ee0*/  IMAD.WIDE R42, R15, 0x2, R24 ;  /* 0x000000020f2a7825 */ /* 0x000fc600078e0218 */
[----:B------:R0:W4:Y:S01]  /*0ef0*/  @P5 LDG.E.EL.U16 R44, desc[UR8][R22.64] ;  /* 0x00000008162c5981 */ /* 0x000122000c2e1500 */
[----:B-1----:R-:W-:-:S03]  /*0f00*/  IMAD.MOV.U32 R36, RZ, RZ, RZ ;  /* 0x000000ffff247224 */ /* 0x002fc600078e00ff */
[----:B------:R1:W4:Y:S01]  /*0f10*/  @!P1 LDG.E.EF R35, desc[UR8][R42.64] ;  /* 0x000000082a239981 */ /* 0x000322000c0e1900 */
[----:B0-----:R-:W-:-:S04]  /*0f20*/  IMAD.WIDE R22, R49, 0x2, R26 ;  /* 0x0000000231167825 */ /* 0x001fc800078e021a */
[----:B-1----:R-:W-:Y:S01]  /*0f30*/  IMAD.WIDE.U32 R42, R16, 0x2, R28 ;  /* 0x00000002102a7825 */ /* 0x002fe200078e001c */
[----:B------:R-:W4:Y:S04]  /*0f40*/  @!P1 LDG.E.EL R36, desc[UR8][R22.64] ;  /* 0x0000000816249981 */ /* 0x000f28000c2e1900 */
[----:B------:R0:W4:Y:S01]  /*0f50*/  LDG.E.EL R34, desc[UR8][R42.64] ;  /* 0x000000082a227981 */ /* 0x000122000c2e1900 */
[----:B------:R-:W-:Y:S01]  /*0f60*/  BAR.SYNC.DEFER_BLOCKING 0x0 ;  /* 0x0000000000007b1d */ /* 0x000fe20000010000 */
[----:B------:R-:W-:-:S04]  /*0f70*/  LOP3.LUT R45, R45, 0x5e, RZ, 0xc0, !PT ;  /* 0x0000005e2d2d7812 */ /* 0x000fc800078ec0ff */
[C---:B------:R-:W-:Y:S02]  /*0f80*/  LOP3.LUT R51, R45.reuse, R8, RZ, 0xfc, !PT ;  /* 0x000000082d337212 */ /* 0x040fe400078efcff */
[----:B------:R-:W-:Y:S01]  /*0f90*/  LOP3.LUT R37, R45, R14, RZ, 0xfc, !PT ;  /* 0x0000000e2d257212 */ /* 0x000fe200078efcff */
[----:B------:R-:W-:Y:S01]  /*0fa0*/  STS [R7], R2 ;  /* 0x0000000207007388 */ /* 0x000fe20000000800 */
[----:B------:R-:W-:Y:S01]  /*0fb0*/  PRMT R16, RZ, 0x7610, R16 ;  /* 0x00007610ff107816 */ /* 0x000fe20000000010 */
[----:B------:R-:W-:Y:S01]  /*0fc0*/  IMAD.WIDE R32, R51, 0x2, R32 ;  /* 0x0000000233207825 */ /* 0x000fe200078e0220 */
[----:B------:R-:W-:Y:S01]  /*0fd0*/  BAR.SYNC.DEFER_BLOCKING 0x0 ;  /* 0x0000000000007b1d */ /* 0x000fe20000010000 */
[----:B------:R-:W-:Y:S02]  /*0fe0*/  PRMT R49, RZ, 0x7610, R49 ;  /* 0x00007610ff317816 */ /* 0x000fe40000000031 */
[----:B------:R-:W-:-:S04]  /*0ff0*/  IMAD.WIDE R52, R37, 0x2, R52 ;  /* 0x0000000225347825 */ /* 0x000fc800078e0234 */
[----:B0-----:R-:W-:Y:S01]  /*1000*/  IMAD.WIDE.U32 R42, R39, 0x2, R40 ;  /* 0x00000002272a7825 */ /* 0x001fe200078e0028 */
[----:B------:R-:W4:Y:S04]  /*1010*/  @P0 LDG.E.EL.U16 R16, desc[UR8][R32.64] ;  /* 0x0000000820100981 */ /* 0x000f28000c2e1500 */
[----:B------:R-:W4:Y:S04]  /*1020*/  @P0 LDG.E.EL.U16 R38, desc[UR8][R52.64] ;  /* 0x0000000834260981 */ /* 0x000f28000c2e1500 */
[----:B------:R0:W4:Y:S04]  /*1030*/  @P4 LDG.E.EL.U16 R49, desc[UR8][R42.64] ;  /* 0x000000082a314981 */ /* 0x000128000c2e1500 */
[----:B0-----:R-:W0:Y:S01]  /*1040*/  LDS R43, [R4] ;  /* 0x00000000042b7984 */ /* 0x001e220000000800 */
[----:B------:R-:W-:Y:S01]  /*1050*/  PRMT R23, RZ, 0x7610, R23 ;  /* 0x00007610ff177816 */ /* 0x000fe20000000017 */
[----:B------:R-:W-:Y:S01]  /*1060*/  IMAD.WIDE.U32 R32, R19, 0x2, R40 ;  /* 0x0000000213207825 */ /* 0x000fe200078e0028 */
[----:B------:R-:W-:-:S04]  /*1070*/  PRMT R42, RZ, 0x7610, R42 ;  /* 0x00007610ff2a7816 */ /* 0x000fc8000000002a */
[----:B------:R1:W4:Y:S01]  /*1080*/  @P5 LDG.E.EL.U16 R23, desc[UR8][R32.64] ;  /* 0x0000000820175981 */ /* 0x000322000c2e1500 */
[----:B------:R-:W-:-:S05]  /*1090*/  IMAD.WIDE.U32 R40, R45, 0x2, R40 ;  /* 0x000000022d287825 */ /* 0x000fca00078e0028 */
[----:B------:R-:W4:Y:S01]  /*10a0*/  @P0 LDG.E.EL.U16 R42, desc[UR8][R40.64] ;  /* 0x00000008282a0981 */ /* 0x000f22000c2e1500 */
[----:B--2---:R-:W-:Y:S02]  /*10b0*/  SEL R22, R21, RZ, P4 ;  /* 0x000000ff15167207 */ /* 0x004fe40002000000 */
[----:B---3--:R-:W-:-:S03]  /*10c0*/  SEL R51, R17, RZ, P4 ;  /* 0x000000ff11337207 */ /* 0x008fc60002000000 */
[----:B------:R-:W-:Y:S01]  /*10d0*/  IMAD.U32 R17, R22, 0x10000, RZ ;  /* 0x0001000016117824 */ /* 0x000fe200078e00ff */
[----:B------:R-:W-:Y:S01]  /*10e0*/  IADD3 R22, P6, R8, R45, RZ ;  /* 0x0000002d08167210 */ /* 0x000fe20007fde0ff */
[----:B------:R-:W-:Y:S01]  /*10f0*/  IMAD.U32 R52, R51, 0x10000, RZ ;  /* 0x0001000033347824 */ /* 0x000fe200078e00ff */
[----:B------:R-:W-:-:S03]  /*1100*/  PRMT R21, RZ, 0x7610, R21 ;  /* 0x00007610ff157816 */ /* 0x000fc60000000015 */
[----:B------:R-:W-:Y:S01]  /*1110*/  FADD R52, R17, R52 ;  /* 0x0000003411347221 */ /* 0x000fe20000000000 */
[----:B------:R-:W-:Y:S01]  /*1120*/  IMAD.SHL.U32 R17, R22, 0x2, RZ ;  /* 0x0000000216117824 */ /* 0x000fe200078e00ff */
[----:B-1----:R-:W-:Y:S01]  /*1130*/  LEA.HI.X.SX32 R33, R8, RZ, 0x1, P6 ;  /* 0x000000ff08217211 */ /* 0x002fe200030f0eff */
[----:B------:R1:W2:Y:S01]  /*1140*/  @P0 LDG.E.EL.U16 R21, desc[UR8][R40.64+0x40] ;  /* 0x0000400828150981 */ /* 0x0002a2000c2e1500 */
[----:B-----5:R-:W-:Y:S02]  /*1150*/  SEL R50, R50, RZ, P5 ;  /* 0x000000ff32327207 */ /* 0x020fe40002800000 */
[----:B------:R-:W-:Y:S02]  /*1160*/  SHF.L.U64.HI R22, R22, 0x1, R33 ;  /* 0x0000000116167819 */ /* 0x000fe40000010221 */
[----:B----4-:R-:W-:Y:S02]  /*1170*/  SEL R44, R44, RZ, P5 ;  /* 0x000000ff2c2c7207 */ /* 0x010fe40002800000 */
[----:B------:R-:W-:-:S02]  /*1180*/  IADD3 R32, P6, R17, UR10, RZ ;  /* 0x0000000a11207c10 */ /* 0x000fc4000ffde0ff */
[----:B------:R-:W-:Y:S01]  /*1190*/  PRMT R51, RZ, 0x7610, R51 ;  /* 0x00007610ff337816 */ /* 0x000fe20000000033 */
[----:B------:R-:W-:Y:S01]  /*11a0*/  IMAD.U32 R44, R44, 0x10000, RZ ;  /* 0x000100002c2c7824 */ /* 0x000fe200078e00ff */
[----:B-1----:R-:W-:Y:S02]  /*11b0*/  SHF.L.U32 R41, R50, 0x10, RZ ;  /* 0x0000001032297819 */ /* 0x002fe400000006ff */
[----:B------:R-:W-:-:S03]  /*11c0*/  IADD3.X R33, R22, UR11, RZ, P6, !PT ;  /* 0x0000000b16217c10 */ /* 0x000fc6000b7fe4ff */
[----:B------:R-:W-:Y:S02]  /*11d0*/  FADD R44, R41, R44 ;  /* 0x0000002c292c7221 */ /* 0x000fe40000000000 */
[----:B------:R1:W3:Y:S02]  /*11e0*/  @P0 LDG.E.EL.U16 R51, desc[UR8][R32.64+0x40] ;  /* 0x0000400820330981 */ /* 0x0002e4000c2e1500 */
[----:B-1----:R-:W-:-:S04]  /*11f0*/  IADD3 R32, P6, R14, R45, RZ ;  /* 0x0000002d0e207210 */ /* 0x002fc80007fde0ff */
[----:B------:R-:W-:Y:S02]  /*1200*/  LEA.HI.X.SX32 R33, R14, RZ, 0x1, P6 ;  /* 0x000000ff0e217211 */ /* 0x000fe400030f0eff */
[----:B------:R-:W-:Y:S02]  /*1210*/  PRMT R50, RZ, 0x7610, R50 ;  /* 0x00007610ff327816 */ /* 0x000fe40000000032 */
[----:B------:R-:W-:Y:S02]  /*1220*/  SEL R40, R16, RZ, P0 ;  /* 0x000000ff10287207 */ /* 0x000fe40000000000 */
[----:B------:R-:W-:Y:S02]  /*1230*/  SEL R38, R38, RZ, P0 ;  /* 0x000000ff26267207 */ /* 0x000fe40000000000 */
[----:B------:R-:W-:Y:S01]  /*1240*/  SEL R16, R49, RZ, P4 ;  /* 0x000000ff31107207 */ /* 0x000fe20002000000 */
[----:B------:R-:W-:Y:S02]  /*1250*/  IMAD.U32 R41, R40, 0x10000, RZ ;  /* 0x0001000028297824 */ /* 0x000fe400078e00ff */
[----:B------:R-:W-:Y:S01]  /*1260*/  IMAD.U32 R38, R38, 0x10000, RZ ;  /* 0x0001000026267824 */ /* 0x000fe200078e00ff */
[----:B------:R-:W-:Y:S01]  /*1270*/  SHF.L.U32 R16, R16, 0x10, RZ ;  /* 0x0000001010107819 */ /* 0x000fe200000006ff */
[----:B------:R-:W-:-:S02]  /*1280*/  IMAD.SHL.U32 R40, R32, 0x2, RZ ;  /* 0x0000000220287824 */ /* 0x000fc400078e00ff */
[----:B------:R-:W-:Y:S01]  /*1290*/  FADD R38, R41, R38 ;  /* 0x0000002629267221 */ /* 0x000fe20000000000 */
[----:B0-----:R-:W-:Y:S01]  /*12a0*/  FMUL R41, R52, R43 ;  /* 0x0000002b34297220 */ /* 0x001fe20000400000 */
[----:B------:R-:W-:-:S04]  /*12b0*/  FADD R16, RZ, R16 ;  /* 0x00000010ff107221 */ /* 0x000fc80000000000 */
[----:B------:R-:W-:Y:S01]  /*12c0*/  FFMA R41, -R41, R16, RZ ;  /* 0x0000001029297223 */ /* 0x000fe200000001ff */
[----:B------:R-:W-:Y:S02]  /*12d0*/  SHF.L.U64.HI R16, R32, 0x1, R33 ;  /* 0x0000000120107819 */ /* 0x000fe40000010221 */
[----:B------:R-:W-:-:S04]  /*12e0*/  IADD3 R32, P6, R40, UR12, RZ ;  /* 0x0000000c28207c10 */ /* 0x000fc8000ffde0ff */
[----:B------:R-:W-:-:S05]  /*12f0*/  IADD3.X R33, R16, UR13, RZ, P6, !PT ;  /* 0x0000000d10217c10 */ /* 0x000fca000b7fe4ff */
[----:B------:R0:W4:Y:S01]  /*1300*/  @P0 LDG.E.EL.U16 R50, desc[UR8][R32.64+0x40] ;  /* 0x0000400820320981 */ /* 0x000122000c2e1500 */
[----:B------:R-:W-:Y:S02]  /*1310*/  SEL R47, R47, RZ, !P1 ;  /* 0x000000ff2f2f7207 */ /* 0x000fe40004800000 */
[----:B------:R-:W-:Y:S02]  /*1320*/  SEL R49, R48, RZ, !P1 ;  /* 0x000000ff30317207 */ /* 0x000fe40004800000 */
[C---:B------:R-:W-:Y:S01]  /*1330*/  PRMT R48, R47.reuse, 0x7632, R48 ;  /* 0x000076322f307816 */ /* 0x040fe20000000030 */
[----:B------:R-:W-:Y:S01]  /*1340*/  IMAD.U32 R52, R47, 0x10000, RZ ;  /* 0x000100002f347824 */ /* 0x000fe200078e00ff */
[C---:B------:R-:W-:Y:S01]  /*1350*/  PRMT R47, R49.reuse, 0x7632, R47 ;  /* 0x00007632312f7816 */ /* 0x040fe2000000002f */
[----:B------:R-:W-:Y:S01]  /*1360*/  IMAD.U32 R49, R49, 0x10000, RZ ;  /* 0x0001000031317824 */ /* 0x000fe200078e00ff */
[----:B------:R-:W-:Y:S01]  /*1370*/  SHF.L.U32 R48, R48, 0x10, RZ ;  /* 0x0000001030307819 */ /* 0x000fe200000006ff */
[C---:B0-----:R-:W-:Y:S01]  /*1380*/  IMAD.U32 R32, R46.reuse, 0x10000, RZ ;  /* 0x000100002e207824 */ /* 0x041fe200078e00ff */
[----:B------:R-:W-:Y:S01]  /*1390*/  PRMT R46, R46, 0x7632, R46 ;  /* 0x000076322e2e7816 */ /* 0x000fe2000000002e */
[----:B------:R-:W-:Y:S01]  /*13a0*/  FADD R49, R52, R49 ;  /* 0x0000003134317221 */ /* 0x000fe20000000000 */
[----:B------:R-:W-:-:S02]  /*13b0*/  IMAD.U32 R47, R47, 0x10000, RZ ;  /* 0x000100002f2f7824 */ /* 0x000fc400078e00ff */
[----:B------:R-:W-:Y:S01]  /*13c0*/  FADD R32, RZ, R32 ;  /* 0x00000020ff207221 */ /* 0x000fe20000000000 */
[----:B------:R-:W-:Y:S01]  /*13d0*/  FMUL R49, R2, R49 ;  /* 0x0000003102317220 */ /* 0x000fe20000400000 */
[----:B------:R-:W-:Y:S01]  /*13e0*/  FADD R47, R48, R47 ;  /* 0x0000002f302f7221 */ /* 0x000fe20000000000 */
[----:B------:R-:W-:Y:S01]  /*13f0*/  IMAD.U32 R33, R46, 0x10000, RZ ;  /* 0x000100002e217824 */ /* 0x000fe200078e00ff */
[----:B------:R-:W-:Y:S01]  /*1400*/  SEL R46, R30, RZ, !P1 ;  /* 0x000000ff1e2e7207 */ /* 0x000fe20004800000 */
[----:B------:R-:W-:Y:S01]  /*1410*/  FMUL R49, R49, R32 ;  /* 0x0000002031317220 */ /* 0x000fe20000400000 */
[----:B------:R-:W-:Y:S01]  /*1420*/  FMUL R47, R2, R47 ;  /* 0x0000002f022f7220 */ /* 0x000fe20000400000 */
[----:B------:R-:W-:Y:S02]  /*1430*/  FADD R30, RZ, R33 ;  /* 0x00000021ff1e7221 */ /* 0x000fe40000000000 */
[----:B------:R-:W-:Y:S01]  /*1440*/  FMUL R32, R46, R49 ;  /* 0x000000312e207220 */ /* 0x000fe20000400000 */
[----:B------:R-:W-:Y:S01]  /*1450*/  BAR.SYNC.DEFER_BLOCKING 0x0 ;  /* 0x0000000000007b1d */ /* 0x000fe20000010000 */
[----:B------:R-:W-:Y:S01]  /*1460*/  SEL R49, R31, RZ, !P1 ;  /* 0x000000ff1f317207 */ /* 0x000fe20004800000 */
[----:B------:R-:W-:-:S04]  /*1470*/  FMUL R30, R47, R30 ;  /* 0x0000001e2f1e7220 */ /* 0x000fc80000400000 */
[----:B------:R-:W-:Y:S01]  /*1480*/  FMUL R33, R49, R30 ;  /* 0x0000001e31217220 */ /* 0x000fe20000400000 */
[----:B------:R-:W-:Y:S01]  /*1490*/  LOP3.LUT R31, R39, R8, RZ, 0xfc, !PT ;  /* 0x00000008271f7212 */ /* 0x000fe200078efcff */
[----:B------:R-:W-:Y:S04]  /*14a0*/  STS [R9], R32 ;  /* 0x0000002009007388 */ /* 0x000fe80000000800 */
[----:B------:R0:W-:Y:S01]  /*14b0*/  STS [R9+0x14], R33 ;  /* 0x0000142109007388 */ /* 0x0001e20000000800 */
[----:B------:R-:W-:Y:S01]  /*14c0*/  PRMT R48, RZ, 0x7610, R48 ;  /* 0x00007610ff307816 */ /* 0x000fe20000000030 */
[----:B------:R-:W-:Y:S01]  /*14d0*/  IMAD.WIDE R30, R31, 0x2, R24 ;  /* 0x000000021f1e7825 */ /* 0x000fe200078e0218 */
[----:B------:R-:W-:Y:S01]  /*14e0*/  BAR.SYNC.DEFER_BLOCKING 0x0 ;  /* 0x0000000000007b1d */ /* 0x000fe20000010000 */
[----:B------:R-:W-:-:S02]  /*14f0*/  LOP3.LUT R53, R39, R14, RZ, 0xfc, !PT ;  /* 0x0000000e27357212 */ /* 0x000fc400078efcff */
[----:B------:R-:W-:Y:S02]  /*1500*/  SEL R23, R23, RZ, P5 ;  /* 0x000000ff17177207 */ /* 0x000fe40002800000 */
[----:B------:R-:W-:-:S03]  /*1510*/  PRMT R47, RZ, 0x7610, R47 ;  /* 0x00007610ff2f7816 */ /* 0x000fc6000000002f */
[----:B------:R-:W-:Y:S01]  /*1520*/  IMAD.U32 R23, R23, 0x10000, RZ ;  /* 0x0001000017177824 */ /* 0x000fe200078e00ff */
[----:B------:R-:W-:Y:S01]  /*1530*/  PRMT R52, RZ, 0x7610, R52 ;  /* 0x00007610ff347816 */ /* 0x000fe20000000034 */
[----:B------:R-:W-:Y:S02]  /*1540*/  FMUL R44, R44, R43 ;  /* 0x0000002b2c2c7220 */ /* 0x000fe40000400000 */
[----:B------:R-:W-:Y:S01]  /*1550*/  FADD R23, RZ, R23 ;  /* 0x00000017ff177221 */ /* 0x000fe20000000000 */
[----:B------:R1:W5:Y:S02]  /*1560*/  @P4 LDG.E.EL.U16 R48, desc[UR8][R30.64] ;  /* 0x000000081e304981 */ /* 0x000364000c2e1500 */
[----:B-1----:R-:W-:Y:S01]  /*1570*/  IMAD.WIDE R30, R53, 0x2, R26 ;  /* 0x00000002351e7825 */ /* 0x002fe200078e021a */
[----:B------:R-:W-:-:S04]  /*1580*/  LOP3.LUT R53, R19, R8, RZ, 0xfc, !PT ;  /* 0x0000000813357212 */ /* 0x000fc800078efcff */
[----:B------:R1:W2:Y:S01]  /*1590*/  @P4 LDG.E.EL.U16 R47, desc[UR8][R30.64] ;  /* 0x000000081e2f4981 */ /* 0x0002a2000c2e1500 */
[----:B0-----:R-:W-:Y:S01]  /*15a0*/  IMAD.WIDE R32, R53, 0x2, R24 ;  /* 0x0000000235207825 */ /* 0x001fe200078e0218 */
[----:B------:R-:W-:-:S03]  /*15b0*/  LOP3.LUT R53, R19, R14, RZ, 0xfc, !PT ;  /* 0x0000000e13357212 */ /* 0x000fc600078efcff */
[----:B------:R-:W-:Y:S01]  /*15c0*/  FFMA R23, -R44, R23, RZ ;  /* 0x000000172c177223 */ /* 0x000fe200000001ff */
[----:B------:R0:W2:Y:S01]  /*15d0*/  @P5 LDG.E.EL.U16 R52, desc[UR8][R32.64] ;  /* 0x0000000820345981 */ /* 0x0000a2000c2e1500 */
[----:B-1----:R-:W-:-:S04]  /*15e0*/  IMAD.WIDE R30, R53, 0x2, R26 ;  /* 0x00000002351e7825 */ /* 0x002fc800078e021a */
[----:B0-----:R-:W-:Y:S02]  /*15f0*/  IMAD.WIDE.U32 R32, R39, 0x2, R28 ;  /* 0x0000000227207825 */ /* 0x001fe400078e001c */
[----:B------:R-:W-:Y:S02]  /*1600*/  LDS R39, [R11] ;  /* 0x000000000b277984 */ /* 0x000fe40000000800 */
[----:B------:R-:W-:Y:S01]  /*1610*/  FMUL R38, R43, R38 ;  /* 0x000000262b267220 */ /* 0x000fe20000400000 */
[----:B---3--:R-:W-:-:S04]  /*1620*/  SEL R51, R51, RZ, P0 ;  /* 0x000000ff33337207 */ /* 0x008fc80000000000 */
[----:B------:R-:W-:Y:S02]  /*1630*/  SHF.L.U32 R51, R51, 0x10, RZ ;  /* 0x0000001033337819 */ /* 0x000fe400000006ff */
[----:B----4-:R-:W-:-:S05]  /*1640*/  SEL R50, R50, RZ, P0 ;  /* 0x000000ff32327207 */ /* 0x010fca0000000000 */
[----:B------:R-:W-:-:S04]  /*1650*/  IMAD.U32 R50, R50, 0x10000, RZ ;  /* 0x0001000032327824 */ /* 0x000fc800078e00ff */
[--C-:B------:R-:W-:Y:S01]  /*1660*/  FADD R51, R51, R50.reuse ;  /* 0x0000003233337221 */ /* 0x100fe20000000000 */
[----:B------:R-:W-:-:S03]  /*1670*/  PRMT R50, RZ, 0x7610, R50 ;  /* 0x00007610ff327816 */ /* 0x000fc60000000032 */
[----:B------:R-:W-:Y:S02]  /*1680*/  FMUL R44, R43, R51 ;  /* 0x000000332b2c7220 */ /* 0x000fe40000400000 */
[----:B------:R-:W-:Y:S04]  /*1690*/  LDS R51, [R11+0x280] ;  /* 0x000280000b337984 */ /* 0x000fe80000000800 */
[----:B------:R0:W3:Y:S01]  /*16a0*/  @P5 LDG.E.EL.U16 R50, desc[UR8][R30.64] ;  /* 0x000000081e325981 */ /* 0x0000e2000c2e1500 */
[----:B------:R-:W-:Y:S01]  /*16b0*/  BAR.SYNC.DEFER_BLOCKING 0x0 ;  /* 0x0000000000007b1d */ /* 0x000fe20000010000 */
[----:B------:R-:W-:-:S05]  /*16c0*/  PRMT R43, RZ, 0x7610, R43 ;  /* 0x00007610ff2b7816 */ /* 0x000fca000000002b */
[----:B------:R-:W-:Y:S02]  /*16d0*/  STS [R7], R6 ;  /* 0x0000000607007388 */ /* 0x000fe40000000800 */
[----:B------:R-:W-:Y:S06]  /*16e0*/  BAR.SYNC.DEFER_BLOCKING 0x0 ;  /* 0x0000000000007b1d */ /* 0x000fec0000010000 */
[----:B------:R1:W4:Y:S01]  /*16f0*/  @P4 LDG.E.EL.U16 R43, desc[UR8][R32.64] ;  /* 0x00000008202b4981 */ /* 0x000322000c2e1500 */
[----:B0-----:R-:W-:Y:S01]  /*1700*/  IMAD.WIDE.U32 R30, R19, 0x2, R28 ;  /* 0x00000002131e7825 */ /* 0x001fe200078e001c */
[----:B------:R-:W-:-:S05]  /*1710*/  LOP3.LUT R19, R45, R8, RZ, 0xfc, !PT ;  /* 0x000000082d137212 */ /* 0x000fca00078efcff */
[----:B------:R-:W-:Y:S01]  /*1720*/  IMAD.WIDE R24, R19, 0x2, R24 ;  /* 0x0000000213187825 */ /* 0x000fe200078e0218 */
[----:B------:R-:W-:Y:S02]  /*1730*/  PRMT R19, RZ, 0x7610, R19 ;  /* 0x00007610ff137816 */ /* 0x000fe40000000013 */
[----:B------:R-:W-:Y:S01]  /*1740*/  PRMT R53, RZ, 0x7610, R53 ;  /* 0x00007610ff357816 */ /* 0x000fe20000000035 */
[----:B------:R-:W-:Y:S01]  /*1750*/  IMAD.WIDE R26, R37, 0x2, R26 ;  /* 0x00000002251a7825 */ /* 0x000fe200078e021a */
[----:B------:R-:W-:Y:S02]  /*1760*/  PRMT R37, RZ, 0x7610, R37 ;  /* 0x00007610ff257816 */ /* 0x000fe40000000025 */
[----:B------:R-:W3:Y:S01]  /*1770*/  @P0 LDG.E.EL.U16 R19, desc[UR8][R24.64] ;  /* 0x0000000818130981 */ /* 0x000ee2000c2e1500 */
[----:B-1----:R-:W-:-:S03]  /*1780*/  IADD3 R32, P6, R17, UR6, RZ ;  /* 0x0000000611207c10 */ /* 0x002fc6000ffde0ff */
[----:B------:R0:W3:Y:S01]  /*1790*/  @P5 LDG.E.EL.U16 R53, desc[UR8][R30.64] ;  /* 0x000000081e355981 */ /* 0x0000e2000c2e1500 */
[----:B------:R-:W-:-:S03]  /*17a0*/  IADD3.X R33, R22, UR7, RZ, P6, !PT ;  /* 0x0000000716217c10 */ /* 0x000fc6000b7fe4ff */
[----:B------:R1:W3:Y:S01]  /*17b0*/  @P0 LDG.E.EL.U16 R37, desc[UR8][R26.64] ;  /* 0x000000081a250981 */ /* 0x0002e2000c2e1500 */
[----:B------:R-:W-:Y:S02]  /*17c0*/  PRMT R22, RZ, 0x7610, R22 ;  /* 0x00007610ff167816 */ /* 0x000fe40000000016 */
[----:B0-----:R-:W-:-:S04]  /*17d0*/  IADD3 R30, P6, R40, UR14, RZ ;  /* 0x0000000e281e7c10 */ /* 0x001fc8000ffde0ff */
[----:B------:R-:W-:-:S05]  /*17e0*/  IADD3.X R31, R16, UR15, RZ, P6, !PT ;  /* 0x0000000f101f7c10 */ /* 0x000fca000b7fe4ff */
[----:B------:R0:W3:Y:S01]  /*17f0*/  @P0 LDG.E.EL.U16 R22, desc[UR8][R30.64+0x40] ;  /* 0x000040081e160981 */ /* 0x0000e2000c2e1500 */
[----:B------:R-:W-:Y:S01]  /*1800*/  PRMT R17, RZ, 0x7610, R17 ;  /* 0x00007610ff117816 */ /* 0x000fe20000000011 */
[----:B------:R-:W-:Y:S01]  /*1810*/  IMAD.WIDE.U32 R28, R45, 0x2, R28 ;  /* 0x000000022d1c7825 */ /* 0x000fe200078e001c */
[----:B------:R-:W-:Y:S02]  /*1820*/  PRMT R25, RZ, 0x7610, R25 ;  /* 0x00007610ff197816 */ /* 0x000fe40000000019 */
[----:B------:R-:W-:Y:S02]  /*1830*/  PRMT R24, RZ, 0x7610, R24 ;  /* 0x00007610ff187816 */ /* 0x000fe40000000018 */
[----:B------:R-:W3:Y:S04]  /*1840*/  @P0 LDG.E.EL.U16 R17, desc[UR8][R32.64+0x40] ;  /* 0x0000400820110981 */ /* 0x000ee8000c2e1500 */
[----:B------:R-:W3:Y:S04]  /*1850*/  @P0 LDG.E.EL.U16 R25, desc[UR8][R28.64] ;  /* 0x000000081c190981 */ /* 0x000ee8000c2e1500 */
[----:B------:R0:W3:Y:S01]  /*1860*/  @P0 LDG.E.EL.U16 R24, desc[UR8][R28.64+0x40] ;  /* 0x000040081c180981 */ /* 0x0000e2000c2e1500 */
[----:B------:R-:W-:-:S02]  /*1870*/  SEL R36, R36, RZ, !P1 ;  /* 0x000000ff24247207 */ /* 0x000fc40004800000 */
[----:B------:R-:W-:Y:S02]  /*1880*/  SEL R35, R35, RZ, !P1 ;  /* 0x000000ff23237207 */ /* 0x000fe40004800000 */
[----:B-1----:R-:W-:Y:S02]  /*1890*/  PRMT R26, R36, 0x7632, R26 ;  /* 0x00007632241a7816 */ /* 0x002fe4000000001a */
[----:B------:R-:W-:-:S03]  /*18a0*/  PRMT R16, R35, 0x7632, R16 ;  /* 0x0000763223107816 */ /* 0x000fc60000000010 */
[----:B0-----:R-:W-:Y:S02]  /*18b0*/  IMAD.U32 R31, R26, 0x10000, RZ ;  /* 0x000100001a1f7824 */ /* 0x001fe400078e00ff */
[----:B------:R-:W0:Y:S01]  /*18c0*/  LDS R26, [R4] ;  /* 0x00000000041a7984 */ /* 0x000e220000000800 */
[----:B------:R-:W-:Y:S01]  /*18d0*/  PRMT R27, R34, 0x7632, R27 ;  /* 0x00007632221b7816 */ /* 0x000fe2000000001b */
[----:B------:R-:W-:Y:S01]  /*18e0*/  IMAD.U32 R36, R36, 0x10000, RZ ;  /* 0x0001000024247824 */ /* 0x000fe200078e00ff */
[----:B------:R-:W-:Y:S01]  /*18f0*/  SHF.L.U32 R35, R35, 0x10, RZ ;  /* 0x0000001023237819 */ /* 0x000fe200000006ff */
[----:B------:R-:W-:Y:S01]  /*1900*/  IMAD.U32 R16, R16, 0x10000, RZ ;  /* 0x0001000010107824 */ /* 0x000fe200078e00ff */
[----:B------:R-:W-:Y:S01]  /*1910*/  SHF.L.U32 R30, R27, 0x10, RZ ;  /* 0x000000101b1e7819 */ /* 0x000fe200000006ff */
[----:B------:R-:W-:Y:S02]  /*1920*/  IMAD.U32 R34, R34, 0x10000, RZ ;  /* 0x0001000022227824 */ /* 0x000fe400078e00ff */
[----:B------:R-:W-:Y:S01]  /*1930*/  FADD R27, R35, R36 ;  /* 0x00000024231b7221 */ /* 0x000fe20000000000 */
[----:B------:R-:W-:Y:S01]  /*1940*/  FADD R29, R16, R31 ;  /* 0x0000001f101d7221 */ /* 0x000fe20000000000 */
[----:B------:R-:W-:Y:S01]  /*1950*/  FADD R28, RZ, R34 ;  /* 0x00000022ff1c7221 */ /* 0x000fe20000000000 */
[----:B------:R-:W-:Y:S01]  /*1960*/  FADD R30, RZ, R30 ;  /* 0x0000001eff1e7221 */ /* 0x000fe20000000000 */
[C---:B------:R-:W-:Y:S01]  /*1970*/  FMUL R27, R6.reuse, R27 ;  /* 0x0000001b061b7220 */ /* 0x040fe20000400000 */
[----:B------:R-:W-:-:S03]  /*1980*/  FMUL R29, R6, R29 ;  /* 0x0000001d061d7220 */ /* 0x000fc60000400000 */
[----:B------:R-:W-:Y:S01]  /*1990*/  FMUL R31, R27, R28 ;  /* 0x0000001c1b1f7220 */ /* 0x000fe20000400000 */
[----:B------:R-:W-:-:S03]  /*19a0*/  FMUL R28, R29, R30 ;  /* 0x0000001e1d1c7220 */ /* 0x000fc60000400000 */
[----:B------:R-:W-:Y:S01]  /*19b0*/  FMUL R46, R46, R31 ;  /* 0x0000001f2e2e7220 */ /* 0x000fe20000400000 */
[----:B------:R-:W-:Y:S01]  /*19c0*/  BAR.SYNC.DEFER_BLOCKING 0x0 ;  /* 0x0000000000007b1d */ /* 0x000fe20000010000 */
[----:B------:R-:W-:Y:S01]  /*19d0*/  FMUL R28, R49, R28 ;  /* 0x0000001c311c7220 */ /* 0x000fe20000400000 */
[----:B------:R-:W-:Y:S02]  /*19e0*/  SEL R16, R42, RZ, P0 ;  /* 0x000000ff2a107207 */ /* 0x000fe40000000000 */
[----:B--2---:R-:W-:-:S03]  /*19f0*/  SEL R21, R21, RZ, P0 ;  /* 0x000000ff15157207 */ /* 0x004fc60000000000 */
[----:B------:R-:W-:Y:S02]  /*1a00*/  IMAD.U32 R16, R16, 0x10000, RZ ;  /* 0x0001000010107824 */ /* 0x000fe400078e00ff */
[----:B------:R-:W-:Y:S01]  /*1a10*/  IMAD.U32 R21, R21, 0x10000, RZ ;  /* 0x0001000015157824 */ /* 0x000fe200078e00ff */
[----:B-----5:R-:W-:Y:S01]  /*1a20*/  SEL R48, R48, RZ, P4 ;  /* 0x000000ff30307207 */ /* 0x020fe20002000000 */
[----:B------:R-:W-:Y:S01]  /*1a30*/  FADD R27, RZ, R16 ;  /* 0x00000010ff1b7221 */ /* 0x000fe20000000000 */
[----:B------:R-:W-:Y:S01]  /*1a40*/  SEL R16, R47, RZ, P4 ;  /* 0x000000ff2f107207 */ /* 0x000fe20002000000 */
[----:B------:R-:W-:Y:S01]  /*1a50*/  FADD R21, RZ, R21 ;  /* 0x00000015ff157221 */ /* 0x000fe20000000000 */
[----:B------:R-:W-:Y:S04]  /*1a60*/  STS [R9], R46 ;  /* 0x0000002e09007388 */ /* 0x000fe80000000800 */
[----:B------:R-:W-:Y:S01]  /*1a70*/  STS [R9+0x14], R28 ;  /* 0x0000141c09007388 */ /* 0x000fe20000000800 */
[----:B------:R-:W-:Y:S01]  /*1a80*/  @P2 FMUL R23, R44, R21 ;  /* 0x000000152c172220 */ /* 0x000fe20000400000 */
[----:B------:R-:W-:Y:S01]  /*1a90*/  SHF.L.U32 R16, R16, 0x10, RZ ;  /* 0x0000001010107819 */ /* 0x000fe200000006ff */
[----:B------:R-:W-:-:S04]  /*1aa0*/  IMAD.U32 R21, R48, 0x10000, RZ ;  /* 0x0001000030157824 */ /* 0x000fc800078e00ff */
[----:B------:R-:W-:Y:S01]  /*1ab0*/  FADD R21, R21, R16 ;  /* 0x0000001015157221 */ /* 0x000fe20000000000 */
[----:B------:R-:W-:Y:S01]  /*1ac0*/  @P3 FMUL R41, R38, R27 ;  /* 0x0000001b26293220 */ /* 0x000fe20000400000 */
[----:B------:R-:W-:Y:S02]  /*1ad0*/  BAR.SYNC.DEFER_BLOCKING 0x0 ;  /* 0x0000000000007b1d */ /* 0x000fe40000010000 */
[----:B0-----:R-:W-:Y:S01]  /*1ae0*/  FMUL R16, R21, R26 ;  /* 0x0000001a15107220 */ /* 0x001fe20000400000 */
[----:B------:R-:W-:Y:S01]  /*1af0*/  FFMA R51, R18, R23, R51 ;  /* 0x0000001712337223 */ /* 0x000fe20000000033 */
[----:B------:R-:W-:Y:S02]  /*1b00*/  FFMA R30, R20, R41, R39 ;  /* 0x00000029141e7223 */ /* 0x000fe40000000027 */
[----:B------:R-:W-:Y:S04]  /*1b10*/  LDS R27, [R11] ;  /* 0x000000000b1b7984 */ /* 0x000fe80000000800 */
[----:B------:R-:W-:Y:S01]  /*1b20*/  LDS R21, [R11+0x280] ;  /* 0x000280000b157984 */ /* 0x000fe20000000800 */
[----:B------:R-:W-:Y:S01]  /*1b30*/  F2FP.BF16.F32.PACK_AB R30, R51, R30 ;  /* 0x0000001e331e723e */ /* 0x000fe200000010ff */
[----:B------:R-:W-:Y:S06]  /*1b40*/  BAR.SYNC.DEFER_BLOCKING 0x0 ;  /* 0x0000000000007b1d */ /* 0x000fec0000010000 */
[----:B------:R-:W-:Y:S01]  /*1b50*/  STS.U16 [R12], R30 ;  /* 0x0000001e0c007388 */ /* 0x000fe20000000400 */
[----:B------:R-:W-:-:S05]  /*1b60*/  SEL R52, R52, RZ, P5 ;  /* 0x000000ff34347207 */ /* 0x000fca0002800000 */
[----:B------:R-:W-:Y:S01]  /*1b70*/  IMAD.U32 R52, R52, 0x10000, RZ ;  /* 0x0001000034347824 */ /* 0x000fe200078e00ff */
[----:B----4-:R-:W-:-:S05]  /*1b80*/  SEL R23, R43, RZ, P4 ;  /* 0x000000ff2b177207 */ /* 0x010fca0002000000 */
[----:B------:R-:W-:-:S04]  /*1b90*/  IMAD.U32 R23, R23, 0x10000, RZ ;  /* 0x0001000017177824 */ /* 0x000fc800078e00ff */
[----:B------:R-:W-:-:S04]  /*1ba0*/  FADD R23, RZ, R23 ;  /* 0x00000017ff177221 */ /* 0x000fc80000000000 */
[----:B------:R-:W-:Y:S01]  /*1bb0*/  FFMA R29, -R16, R23, RZ ;  /* 0x00000017101d7223 */ /* 0x000fe200000001ff */
[----:B------:R-:W-:-:S05]  /*1bc0*/  PRMT R23, R30, 0x7632, R23 ;  /* 0x000076321e177816 */ /* 0x000fca0000000017 */
[----:B------:R0:W-:Y:S01]  /*1bd0*/  STS.U16 [R12+0x40], R23 ;  /* 0x000040170c007388 */ /* 0x0001e20000000400 */
[----:B---3--:R-:W-:Y:S02]  /*1be0*/  SEL R19, R19, RZ, P0 ;  /* 0x000000ff13137207 */ /* 0x008fe40000000000 */
[----:B------:R-:W-:Y:S02]  /*1bf0*/  SEL R16, R37, RZ, P0 ;  /* 0x000000ff25107207 */ /* 0x000fe40000000000 */
[----:B------:R-:W-:Y:S01]  /*1c00*/  SHF.L.U32 R33, R19, 0x10, RZ ;  /* 0x0000001013217819 */ /* 0x000fe200000006ff */
[----:B------:R-:W-:Y:S02]  /*1c10*/  BAR.SYNC.DEFER_BLOCKING 0x0 ;  /* 0x0000000000007b1d */ /* 0x000fe40000010000 */
[----:B------:R-:W-:-:S04]  /*1c20*/  IMAD.U32 R16, R16, 0x10000, RZ ;  /* 0x0001000010107824 */ /* 0x000fc800078e00ff */
[----:B------:R-:W-:Y:S01]  /*1c30*/  FADD R33, R33, R16 ;  /* 0x0000001021217221 */ /* 0x000fe20000000000 */
[----:B------:R-:W-:Y:S02]  /*1c40*/  SEL R16, R22, RZ, P0 ;  /* 0x000000ff16107207 */ /* 0x000fe40000000000 */
[----:B0-----:R-:W0:Y:S01]  /*1c50*/  LDC.64 R22, c[0x0][0x210] ;  /* 0x00008400ff167b82 */ /* 0x001e220000000a00 */
[----:B------:R-:W1:Y:S01]  /*1c60*/  LDS R19, [R10] ;  /* 0x000000000a137984 */ /* 0x000e620000000800 */
[----:B------:R-:W-:Y:S02]  /*1c70*/  SEL R17, R17, RZ, P0 ;  /* 0x000000ff11117207 */ /* 0x000fe40000000000 */
[----:B------:R-:W-:Y:S02]  /*1c80*/  SEL R50, R50, RZ, P5 ;  /* 0x000000ff32327207 */ /* 0x000fe40002800000 */
[----:B------:R-:W-:Y:S01]  /*1c90*/  SEL R53, R53, RZ, P5 ;  /* 0x000000ff35357207 */ /* 0x000fe20002800000 */
[----:B------:R-:W-:Y:S01]  /*1ca0*/  IMAD.U32 R28, R17, 0x10000, RZ ;  /* 0x00010000111c7824 */ /* 0x000fe200078e00ff */
[----:B------:R-:W-:Y:S01]  /*1cb0*/  SHF.L.U32 R17, R16, 0x10, RZ ;  /* 0x0000001010117819 */ /* 0x000fe200000006ff */
[----:B------:R-:W-:Y:S01]  /*1cc0*/  IMAD.U32 R31, R50, 0x10000, RZ ;  /* 0x00010000321f7824 */ /* 0x000fe200078e00ff */
[----:B------:R-:W-:-:S02]  /*1cd0*/  SEL R25, R25, RZ, P0 ;  /* 0x000000ff19197207 */ /* 0x000fc40000000000 */
[----:B------:R-:W-:Y:S01]  /*1ce0*/  SEL R24, R24, RZ, P0 ;  /* 0x000000ff18187207 */ /* 0x000fe20000000000 */
[----:B0-----:R-:W-:-:S04]  /*1cf0*/  IMAD.WIDE R22, R15, 0x2, R22 ;  /* 0x000000020f167825 */ /* 0x001fc800078e0216 */
[----:B------:R-:W-:Y:S01]  /*1d00*/  FADD R31, R52, R31 ;  /* 0x0000001f341f7221 */ /* 0x000fe20000000000 */
[----:B------:R-:W-:Y:S01]  /*1d10*/  FADD R17, R28, R17 ;  /* 0x000000111c117221 */ /* 0x000fe20000000000 */
[----:B------:R-:W-:Y:S02]  /*1d20*/  IMAD.U32 R53, R53, 0x10000, RZ ;  /* 0x0001000035357824 */ /* 0x000fe400078e00ff */
[----:B------:R-:W-:Y:S02]  /*1d30*/  IMAD.U32 R25, R25, 0x10000, RZ ;  /* 0x0001000019197824 */ /* 0x000fe400078e00ff */
[----:B------:R-:W-:Y:S02]  /*1d40*/  IMAD.U32 R24, R24, 0x10000, RZ ;  /* 0x0001000018187824 */ /* 0x000fe400078e00ff */
[----:B------:R-:W-:Y:S01]  /*1d50*/  FMUL R16, R31, R26 ;  /* 0x0000001a1f107220 */ /* 0x000fe20000400000 */
[----:B------:R-:W-:Y:S01]  /*1d60*/  FADD R53, RZ, R53 ;  /* 0x00000035ff357221 */ /* 0x000fe20000000000 */
[C---:B------:R-:W-:Y:S01]  /*1d70*/  FMUL R28, R26.reuse, R33 ;  /* 0x000000211a1c7220 */ /* 0x040fe20000400000 */
[----:B------:R-:W-:Y:S01]  /*1d80*/  FMUL R17, R26, R17 ;  /* 0x000000111a117220 */ /* 0x000fe20000400000 */
[----:B------:R-:W-:Y:S01]  /*1d90*/  FADD R25, RZ, R25 ;  /* 0x00000019ff197221 */ /* 0x000fe20000000000 */
[----:B------:R-:W-:Y:S01]  /*1da0*/  FADD R24, RZ, R24 ;  /* 0x00000018ff187221 */ /* 0x000fe20000000000 */
[----:B------:R-:W-:-:S02]  /*1db0*/  FFMA R16, -R16, R53, RZ ;  /* 0x0000003510107223 */ /* 0x000fc400000001ff */
[----:B------:R-:W-:Y:S01]  /*1dc0*/  @P3 FMUL R29, R28, R25 ;  /* 0x000000191c1d3220 */ /* 0x000fe20000400000 */
[----:B------:R-:W-:Y:S01]  /*1dd0*/  @P2 FMUL R16, R17, R24 ;  /* 0x0000001811102220 */ /* 0x000fe20000400000 */
[----:B-1----:R-:W-:Y:S02]  /*1de0*/  @!P1 STG.E desc[UR8][R22.64], R19 ;  /* 0x0000001316009986 */ /* 0x002fe4000c101908 */
[----:B------:R-:W-:Y:S01]  /*1df0*/  FFMA R27, R20, R29, R27 ;  /* 0x0000001d141b7223 */ /* 0x000fe2000000001b */
[----:B------:R-:W-:Y:S01]  /*1e00*/  FFMA R16, R18, R16, R21 ;  /* 0x0000001012107223 */ /* 0x000fe20000000015 */
[----:B------:R-:W-:Y:S04]  /*1e10*/  BAR.SYNC.DEFER_BLOCKING 0x0 ;  /* 0x0000000000007b1d */ /* 0x000fe80000010000 */
[----:B------:R-:W-:-:S04]  /*1e20*/  F2FP.BF16.F32.PACK_AB R16, R16, R27 ;  /* 0x0000001b1010723e */ /* 0x000fc800000010ff */
[C---:B------:R-:W-:Y:S02]  /*1e30*/  PRMT R17, R16.reuse, 0x7610, R17 ;  /* 0x0000761010117816 */ /* 0x040fe40000000011 */
[----:B------:R-:W-:-:S03]  /*1e40*/  PRMT R18, R16, 0x7632, R18 ;  /* 0x0000763210127816 */ /* 0x000fc60000000012 */
[----:B------:R0:W-:Y:S04]  /*1e50*/  STS.U16 [R12], R17 ;  /* 0x000000110c007388 */ /* 0x0001e80000000400 */
[----:B------:R-:W-:Y:S01]  /*1e60*/  STS.U16 [R12+0x40], R18 ;  /* 0x000040120c007388 */ /* 0x000fe20000000400 */
[----:B------:R-:W-:Y:S08]  /*1e70*/  BAR.SYNC.DEFER_BLOCKING 0x0 ;  /* 0x0000000000007b1d */ /* 0x000ff00000010000 */
[----:B0-----:R-:W0:Y:S01]  /*1e80*/  LDC.64 R16, c[0x0][0x218] ;  /* 0x00008600ff107b82 */ /* 0x001e220000000a00 */
[----:B------:R-:W1:Y:S01]  /*1e90*/  LDS R21, [R10] ;  /* 0x000000000a157984 */ /* 0x000e620000000800 */
[----:B------:R-:W-:Y:S01]  /*1ea0*/  PLOP3.LUT P6, PT, PT, PT, UP0, 0x80, 0x0 ;  /* 0x000000000000781c */ /* 0x000fe20003fcf008 */
[----:B0-----:R-:W-:Y:S01]  /*1eb0*/  IMAD.WIDE R16, R15, 0x2, R16 ;  /* 0x000000020f107825 */ /* 0x001fe200078e0210 */
[----:B------:R-:W-:Y:S01]  /*1ec0*/  UPLOP3.LUT UP0, UPT, UPT, UPT, UPT, 0x40, 0x0 ;  /* 0x000000000000789c */ /* 0x000fe20003f0e870 */
[----:B------:R-:W-:-:S03]  /*1ed0*/  UMOV UR4, 0x40 ;  /* 0x0000004000047882 */ /* 0x000fc60000000000 */
[----:B-1----:R0:W-:Y:S07]  /*1ee0*/  @!P1 STG.E desc[UR8][R16.64], R21 ;  /* 0x0000001510009986 */ /* 0x0021ee000c101908 */
[----:B------:R-:W-:Y:S05]  /*1ef0*/  @P6 BRA `(.L_x_0) ;  /* 0xffffffec00146947 */ /* 0x000fea000383ffff */
[----:B------:R-:W-:Y:S05]  /*1f00*/  EXIT ;  /* 0x000000000000794d */ /* 0x000fea0003800000 */
.L_x_1:
[----:B------:R-:W-:-:S00]  /*1f10*/  BRA `(.L_x_1) ;  /* 0xfffffffc00fc7947 */ /* 0x000fc0000383ffff */
[----:B------:R-:W-:-:S00]  /*1f20*/  NOP ;  /* 0x0000000000007918 */ /* 0x000fc00000000000 */
        /* <DEDUP_REMOVED lines=13> */
.L_x_2:


//--------------------- .nv.global.init           --------------------------
	.section	.nv.global.init,"aw",@progbits
.nv.global.init:
	.type		_$_str,@object
	.size		_$_str,(.L_0 - _$_str)
_$_str:
        /*0000*/ 	.byte	0x5f, 0x5f, 0x43, 0x55, 0x44, 0x41, 0x5f, 0x46, 0x54, 0x5a, 0x00
.L_0:


//--------------------- .nv.shared.triton_        --------------------------
	.section	.nv.shared.triton_,"aw",@nobits
	.sectionflags	@""
	.align	16
	.zero		1024


//--------------------- .nv.constant0.triton_     --------------------------
	.section	.nv.constant0.triton_,"a",@progbits
	.sectionflags	@""
	.align	4
.nv.constant0.triton_:
	.zero		616
